//
// Generated by NVIDIA NVVM Compiler
//
// Compiler Build ID: CL-36424714
// Cuda compilation tools, release 13.0, V13.0.88
// Based on NVVM 20.0.0
//

.version 9.0
.target sm_100
.address_size 64

	// .globl	_Z16processStreamingPdPKdS1_S1_S1_PKb
.const .align 4 .u32 tileX;
.const .align 4 .u32 tileY;
.const .align 4 .u32 nElem;
.const .align 4 .u32 nDir;
.const .align 8 .b8 wi[72];
.const .align 4 .b8 dirX[36];
.const .align 4 .b8 dirY[36];
.const .align 4 .b8 bi[36];
.const .align 8 .b8 cs[32];
.const .align 8 .b8 tau[24];
.const .align 8 .b8 constant_Fx[72];
.const .align 8 .b8 constant_Fy[72];

.visible .entry _Z16processStreamingPdPKdS1_S1_S1_PKb(
	.param .u64 .ptr .align 1 _Z16processStreamingPdPKdS1_S1_S1_PKb_param_0,
	.param .u64 .ptr .align 1 _Z16processStreamingPdPKdS1_S1_S1_PKb_param_1,
	.param .u64 .ptr .align 1 _Z16processStreamingPdPKdS1_S1_S1_PKb_param_2,
	.param .u64 .ptr .align 1 _Z16processStreamingPdPKdS1_S1_S1_PKb_param_3,
	.param .u64 .ptr .align 1 _Z16processStreamingPdPKdS1_S1_S1_PKb_param_4,
	.param .u64 .ptr .align 1 _Z16processStreamingPdPKdS1_S1_S1_PKb_param_5
)
{
	.local .align 4 .b8 	__local_depot0[36];
	.reg .b64 	%SP;
	.reg .b64 	%SPL;
	.reg .pred 	%p<18>;
	.reg .b16 	%rs<2>;
	.reg .b32 	%r<166>;
	.reg .b64 	%rd<172>;
	.reg .b64 	%fd<75>;

	mov.u64 	%SPL, __local_depot0;
	ld.param.u64 	%rd60, [_Z16processStreamingPdPKdS1_S1_S1_PKb_param_0];
	ld.param.u64 	%rd61, [_Z16processStreamingPdPKdS1_S1_S1_PKb_param_1];
	ld.param.u64 	%rd56, [_Z16processStreamingPdPKdS1_S1_S1_PKb_param_2];
	ld.param.u64 	%rd57, [_Z16processStreamingPdPKdS1_S1_S1_PKb_param_3];
	ld.param.u64 	%rd58, [_Z16processStreamingPdPKdS1_S1_S1_PKb_param_4];
	ld.param.u64 	%rd59, [_Z16processStreamingPdPKdS1_S1_S1_PKb_param_5];
	cvta.to.global.u64 	%rd1, %rd60;
	cvta.to.global.u64 	%rd2, %rd61;
	add.u64 	%rd3, %SPL, 0;
	mov.u32 	%r53, %ctaid.x;
	mov.u32 	%r54, %ctaid.y;
	mov.u32 	%r55, %nctaid.x;
	mad.lo.s32 	%r56, %r54, %r55, %r53;
	mov.u32 	%r57, %tid.x;
	mov.u32 	%r58, %ntid.x;
	mov.u32 	%r59, %tid.y;
	mad.lo.s32 	%r60, %r58, %r59, %r57;
	cvt.u64.u32 	%rd63, %r60;
	mov.u32 	%r61, %ntid.y;
	mul.lo.s32 	%r62, %r58, %r61;
	mul.wide.u32 	%rd64, %r56, %r62;
	add.s64 	%rd4, %rd64, %rd63;
	cvt.u32.u64 	%r63, %rd4;
	ld.const.u32 	%r1, [nElem];
	rem.s32 	%r64, %r63, %r1;
	ld.const.u32 	%r2, [tileX];
	div.s32 	%r4, %r64, %r2;
	mul.lo.s32 	%r65, %r4, %r2;
	sub.s32 	%r3, %r64, %r65;
	cvt.s64.s32 	%rd65, %r1;
	setp.ge.u64 	%p1, %rd4, %rd65;
	@%p1 bra 	$L__BB0_23;
	ld.const.u32 	%r5, [nDir];
	setp.lt.s32 	%p2, %r5, 1;
	@%p2 bra 	$L__BB0_8;
	and.b32  	%r6, %r5, 3;
	setp.lt.u32 	%p3, %r5, 4;
	mov.b32 	%r151, 0;
	@%p3 bra 	$L__BB0_5;
	and.b32  	%r151, %r5, 2147483644;
	neg.s32 	%r150, %r151;
	mov.u64 	%rd68, dirX;
	add.s64 	%rd156, %rd68, 8;
	mov.u64 	%rd69, dirY;
	add.s64 	%rd155, %rd69, 8;
	add.s64 	%rd154, %rd3, 8;
$L__BB0_4:
	ld.const.u32 	%r67, [%rd156+-8];
	sub.s32 	%r68, %r3, %r67;
	ld.const.u32 	%r69, [%rd155+-8];
	sub.s32 	%r70, %r4, %r69;
	mad.lo.s32 	%r71, %r2, %r70, %r68;
	add.s32 	%r72, %r71, %r1;
	rem.s32 	%r73, %r72, %r1;
	st.local.u32 	[%rd154+-8], %r73;
	ld.const.u32 	%r74, [%rd156+-4];
	sub.s32 	%r75, %r3, %r74;
	ld.const.u32 	%r76, [%rd155+-4];
	sub.s32 	%r77, %r4, %r76;
	mad.lo.s32 	%r78, %r2, %r77, %r75;
	add.s32 	%r79, %r78, %r1;
	rem.s32 	%r80, %r79, %r1;
	st.local.u32 	[%rd154+-4], %r80;
	ld.const.u32 	%r81, [%rd156];
	sub.s32 	%r82, %r3, %r81;
	ld.const.u32 	%r83, [%rd155];
	sub.s32 	%r84, %r4, %r83;
	mad.lo.s32 	%r85, %r2, %r84, %r82;
	add.s32 	%r86, %r85, %r1;
	rem.s32 	%r87, %r86, %r1;
	st.local.u32 	[%rd154], %r87;
	ld.const.u32 	%r88, [%rd156+4];
	sub.s32 	%r89, %r3, %r88;
	ld.const.u32 	%r90, [%rd155+4];
	sub.s32 	%r91, %r4, %r90;
	mad.lo.s32 	%r92, %r2, %r91, %r89;
	add.s32 	%r93, %r92, %r1;
	rem.s32 	%r94, %r93, %r1;
	st.local.u32 	[%rd154+4], %r94;
	add.s32 	%r150, %r150, 4;
	add.s64 	%rd156, %rd156, 16;
	add.s64 	%rd155, %rd155, 16;
	add.s64 	%rd154, %rd154, 16;
	setp.ne.s32 	%p4, %r150, 0;
	@%p4 bra 	$L__BB0_4;
$L__BB0_5:
	setp.eq.s32 	%p5, %r6, 0;
	@%p5 bra 	$L__BB0_8;
	mul.wide.u32 	%rd70, %r151, 4;
	add.s64 	%rd159, %rd3, %rd70;
	mov.u64 	%rd71, dirY;
	add.s64 	%rd158, %rd71, %rd70;
	mov.u64 	%rd72, dirX;
	add.s64 	%rd157, %rd72, %rd70;
	neg.s32 	%r152, %r6;
$L__BB0_7:
	.pragma "nounroll";
	ld.const.u32 	%r95, [%rd157];
	sub.s32 	%r96, %r3, %r95;
	ld.const.u32 	%r97, [%rd158];
	sub.s32 	%r98, %r4, %r97;
	mad.lo.s32 	%r99, %r2, %r98, %r96;
	add.s32 	%r100, %r99, %r1;
	rem.s32 	%r101, %r100, %r1;
	st.local.u32 	[%rd159], %r101;
	add.s64 	%rd159, %rd159, 4;
	add.s64 	%rd158, %rd158, 4;
	add.s64 	%rd157, %rd157, 4;
	add.s32 	%r152, %r152, 1;
	setp.ne.s32 	%p6, %r152, 0;
	@%p6 bra 	$L__BB0_7;
$L__BB0_8:
	cvta.to.global.u64 	%rd73, %rd59;
	add.s64 	%rd74, %rd73, %rd4;
	ld.global.u8 	%rs1, [%rd74];
	setp.eq.s16 	%p7, %rs1, 1;
	@%p7 bra 	$L__BB0_16;
	setp.lt.s32 	%p8, %r5, 1;
	@%p8 bra 	$L__BB0_23;
	and.b32  	%r15, %r5, 3;
	setp.lt.u32 	%p9, %r5, 4;
	mov.b32 	%r163, 0;
	@%p9 bra 	$L__BB0_13;
	and.b32  	%r163, %r5, 2147483644;
	neg.s32 	%r159, %r163;
	shl.b32 	%r18, %r1, 2;
	shl.b32 	%r157, %r1, 1;
	mul.lo.s32 	%r156, %r1, 3;
	add.s64 	%rd165, %rd3, 8;
	mov.b32 	%r155, 0;
	mov.u32 	%r158, %r1;
$L__BB0_12:
	ld.local.u32 	%r104, [%rd165+-8];
	add.s32 	%r105, %r155, %r104;
	mul.wide.s32 	%rd75, %r105, 8;
	add.s64 	%rd76, %rd2, %rd75;
	ld.global.f64 	%fd1, [%rd76];
	cvt.s64.s32 	%rd77, %r155;
	add.s64 	%rd78, %rd4, %rd77;
	shl.b64 	%rd79, %rd78, 3;
	add.s64 	%rd80, %rd1, %rd79;
	st.global.f64 	[%rd80], %fd1;
	ld.local.u32 	%r106, [%rd165+-4];
	add.s32 	%r107, %r158, %r106;
	mul.wide.s32 	%rd81, %r107, 8;
	add.s64 	%rd82, %rd2, %rd81;
	ld.global.f64 	%fd2, [%rd82];
	cvt.s64.s32 	%rd83, %r158;
	add.s64 	%rd84, %rd4, %rd83;
	shl.b64 	%rd85, %rd84, 3;
	add.s64 	%rd86, %rd1, %rd85;
	st.global.f64 	[%rd86], %fd2;
	ld.local.u32 	%r108, [%rd165];
	add.s32 	%r109, %r157, %r108;
	mul.wide.s32 	%rd87, %r109, 8;
	add.s64 	%rd88, %rd2, %rd87;
	ld.global.f64 	%fd3, [%rd88];
	cvt.s64.s32 	%rd89, %r157;
	add.s64 	%rd90, %rd4, %rd89;
	shl.b64 	%rd91, %rd90, 3;
	add.s64 	%rd92, %rd1, %rd91;
	st.global.f64 	[%rd92], %fd3;
	ld.local.u32 	%r110, [%rd165+4];
	add.s32 	%r111, %r156, %r110;
	mul.wide.s32 	%rd93, %r111, 8;
	add.s64 	%rd94, %rd2, %rd93;
	ld.global.f64 	%fd4, [%rd94];
	cvt.s64.s32 	%rd95, %r156;
	add.s64 	%rd96, %rd4, %rd95;
	shl.b64 	%rd97, %rd96, 3;
	add.s64 	%rd98, %rd1, %rd97;
	st.global.f64 	[%rd98], %fd4;
	add.s32 	%r159, %r159, 4;
	add.s32 	%r158, %r158, %r18;
	add.s32 	%r157, %r157, %r18;
	add.s32 	%r156, %r156, %r18;
	add.s32 	%r155, %r155, %r18;
	add.s64 	%rd165, %rd165, 16;
	setp.eq.s32 	%p10, %r159, 0;
	@%p10 bra 	$L__BB0_13;
	bra.uni 	$L__BB0_12;
$L__BB0_13:
	setp.eq.s32 	%p11, %r15, 0;
	@%p11 bra 	$L__BB0_23;
	mul.lo.s32 	%r165, %r163, %r1;
	mul.wide.u32 	%rd99, %r163, 4;
	add.s64 	%rd171, %rd3, %rd99;
	neg.s32 	%r164, %r15;
$L__BB0_15:
	.pragma "nounroll";
	ld.local.u32 	%r112, [%rd171];
	add.s32 	%r113, %r165, %r112;
	mul.wide.s32 	%rd100, %r113, 8;
	add.s64 	%rd101, %rd2, %rd100;
	ld.global.f64 	%fd5, [%rd101];
	cvt.s64.s32 	%rd102, %r165;
	add.s64 	%rd103, %rd4, %rd102;
	shl.b64 	%rd104, %rd103, 3;
	add.s64 	%rd105, %rd1, %rd104;
	st.global.f64 	[%rd105], %fd5;
	add.s32 	%r165, %r165, %r1;
	add.s64 	%rd171, %rd171, 4;
	add.s32 	%r164, %r164, 1;
	setp.ne.s32 	%p12, %r164, 0;
	@%p12 bra 	$L__BB0_15;
	bra.uni 	$L__BB0_23;
$L__BB0_16:
	setp.lt.s32 	%p13, %r5, 1;
	@%p13 bra 	$L__BB0_23;
	cvta.to.global.u64 	%rd106, %rd57;
	shl.b64 	%rd107, %rd4, 3;
	add.s64 	%rd22, %rd106, %rd107;
	cvta.to.global.u64 	%rd108, %rd58;
	add.s64 	%rd23, %rd108, %rd107;
	cvta.to.global.u64 	%rd109, %rd56;
	add.s64 	%rd24, %rd109, %rd107;
	and.b32  	%r21, %r5, 3;
	setp.lt.u32 	%p14, %r5, 4;
	mov.b32 	%r160, 0;
	@%p14 bra 	$L__BB0_20;
	and.b32  	%r160, %r5, 2147483644;
	neg.s32 	%r154, %r160;
	shl.b32 	%r24, %r1, 2;
	mov.u64 	%rd114, dirX;
	add.s64 	%rd164, %rd114, 8;
	mov.u64 	%rd115, dirY;
	add.s64 	%rd163, %rd115, 8;
	mov.u64 	%rd116, bi;
	add.s64 	%rd161, %rd116, 8;
	mov.u64 	%rd117, wi;
	add.s64 	%rd160, %rd117, 16;
	add.s64 	%rd162, %rd3, 8;
	mov.b32 	%r153, 0;
$L__BB0_19:
	ld.const.u32 	%r116, [%rd164+-8];
	cvt.rn.f64.s32 	%fd6, %r116;
	ld.global.f64 	%fd7, [%rd22];
	ld.const.u32 	%r117, [%rd163+-8];
	cvt.rn.f64.s32 	%fd8, %r117;
	ld.global.f64 	%fd9, [%rd23];
	mul.f64 	%fd10, %fd9, %fd8;
	fma.rn.f64 	%fd11, %fd7, %fd6, %fd10;
	ld.local.u32 	%r118, [%rd162+-8];
	add.s32 	%r119, %r153, %r118;
	mul.wide.s32 	%rd118, %r119, 8;
	add.s64 	%rd119, %rd2, %rd118;
	ld.global.f64 	%fd12, [%rd119];
	ld.const.f64 	%fd13, [%rd160+-16];
	add.f64 	%fd14, %fd13, %fd13;
	ld.global.f64 	%fd15, [%rd24];
	mul.f64 	%fd16, %fd14, %fd15;
	mul.f64 	%fd17, %fd11, 0d4008000000000000;
	mul.f64 	%fd18, %fd17, %fd16;
	sub.f64 	%fd19, %fd12, %fd18;
	ld.const.u32 	%r120, [%rd161+-8];
	mul.lo.s32 	%r121, %r1, %r120;
	cvt.s64.s32 	%rd120, %r121;
	add.s64 	%rd121, %rd4, %rd120;
	shl.b64 	%rd122, %rd121, 3;
	add.s64 	%rd123, %rd1, %rd122;
	st.global.f64 	[%rd123], %fd19;
	ld.const.u32 	%r122, [%rd164+-4];
	cvt.rn.f64.s32 	%fd20, %r122;
	ld.global.f64 	%fd21, [%rd22];
	ld.const.u32 	%r123, [%rd163+-4];
	cvt.rn.f64.s32 	%fd22, %r123;
	ld.global.f64 	%fd23, [%rd23];
	mul.f64 	%fd24, %fd23, %fd22;
	fma.rn.f64 	%fd25, %fd21, %fd20, %fd24;
	ld.local.u32 	%r124, [%rd162+-4];
	add.s32 	%r125, %r1, %r153;
	add.s32 	%r126, %r125, %r124;
	mul.wide.s32 	%rd124, %r126, 8;
	add.s64 	%rd125, %rd2, %rd124;
	ld.global.f64 	%fd26, [%rd125];
	ld.const.f64 	%fd27, [%rd160+-8];
	add.f64 	%fd28, %fd27, %fd27;
	ld.global.f64 	%fd29, [%rd24];
	mul.f64 	%fd30, %fd28, %fd29;
	mul.f64 	%fd31, %fd25, 0d4008000000000000;
	mul.f64 	%fd32, %fd31, %fd30;
	sub.f64 	%fd33, %fd26, %fd32;
	ld.const.u32 	%r127, [%rd161+-4];
	mul.lo.s32 	%r128, %r1, %r127;
	cvt.s64.s32 	%rd126, %r128;
	add.s64 	%rd127, %rd4, %rd126;
	shl.b64 	%rd128, %rd127, 3;
	add.s64 	%rd129, %rd1, %rd128;
	st.global.f64 	[%rd129], %fd33;
	ld.const.u32 	%r129, [%rd164];
	cvt.rn.f64.s32 	%fd34, %r129;
	ld.global.f64 	%fd35, [%rd22];
	ld.const.u32 	%r130, [%rd163];
	cvt.rn.f64.s32 	%fd36, %r130;
	ld.global.f64 	%fd37, [%rd23];
	mul.f64 	%fd38, %fd37, %fd36;
	fma.rn.f64 	%fd39, %fd35, %fd34, %fd38;
	ld.local.u32 	%r131, [%rd162];
	shl.b32 	%r132, %r1, 1;
	add.s32 	%r133, %r132, %r153;
	add.s32 	%r134, %r133, %r131;
	mul.wide.s32 	%rd130, %r134, 8;
	add.s64 	%rd131, %rd2, %rd130;
	ld.global.f64 	%fd40, [%rd131];
	ld.const.f64 	%fd41, [%rd160];
	add.f64 	%fd42, %fd41, %fd41;
	ld.global.f64 	%fd43, [%rd24];
	mul.f64 	%fd44, %fd42, %fd43;
	mul.f64 	%fd45, %fd39, 0d4008000000000000;
	mul.f64 	%fd46, %fd45, %fd44;
	sub.f64 	%fd47, %fd40, %fd46;
	ld.const.u32 	%r135, [%rd161];
	mul.lo.s32 	%r136, %r1, %r135;
	cvt.s64.s32 	%rd132, %r136;
	add.s64 	%rd133, %rd4, %rd132;
	shl.b64 	%rd134, %rd133, 3;
	add.s64 	%rd135, %rd1, %rd134;
	st.global.f64 	[%rd135], %fd47;
	ld.const.u32 	%r137, [%rd164+4];
	cvt.rn.f64.s32 	%fd48, %r137;
	ld.global.f64 	%fd49, [%rd22];
	ld.const.u32 	%r138, [%rd163+4];
	cvt.rn.f64.s32 	%fd50, %r138;
	ld.global.f64 	%fd51, [%rd23];
	mul.f64 	%fd52, %fd51, %fd50;
	fma.rn.f64 	%fd53, %fd49, %fd48, %fd52;
	ld.local.u32 	%r139, [%rd162+4];
	mad.lo.s32 	%r140, %r1, 3, %r153;
	add.s32 	%r141, %r140, %r139;
	mul.wide.s32 	%rd136, %r141, 8;
	add.s64 	%rd137, %rd2, %rd136;
	ld.global.f64 	%fd54, [%rd137];
	ld.const.f64 	%fd55, [%rd160+8];
	add.f64 	%fd56, %fd55, %fd55;
	ld.global.f64 	%fd57, [%rd24];
	mul.f64 	%fd58, %fd56, %fd57;
	mul.f64 	%fd59, %fd53, 0d4008000000000000;
	mul.f64 	%fd60, %fd59, %fd58;
	sub.f64 	%fd61, %fd54, %fd60;
	ld.const.u32 	%r142, [%rd161+4];
	mul.lo.s32 	%r143, %r1, %r142;
	cvt.s64.s32 	%rd138, %r143;
	add.s64 	%rd139, %rd4, %rd138;
	shl.b64 	%rd140, %rd139, 3;
	add.s64 	%rd141, %rd1, %rd140;
	st.global.f64 	[%rd141], %fd61;
	add.s32 	%r154, %r154, 4;
	add.s32 	%r153, %r153, %r24;
	add.s64 	%rd164, %rd164, 16;
	add.s64 	%rd163, %rd163, 16;
	add.s64 	%rd162, %rd162, 16;
	add.s64 	%rd161, %rd161, 16;
	add.s64 	%rd160, %rd160, 32;
	setp.eq.s32 	%p15, %r154, 0;
	@%p15 bra 	$L__BB0_20;
	bra.uni 	$L__BB0_19;
$L__BB0_20:
	setp.eq.s32 	%p16, %r21, 0;
	@%p16 bra 	$L__BB0_23;
	mul.lo.s32 	%r162, %r160, %r1;
	mul.wide.u32 	%rd142, %r160, 4;
	mov.u64 	%rd143, bi;
	add.s64 	%rd170, %rd143, %rd142;
	mul.wide.u32 	%rd144, %r160, 8;
	mov.u64 	%rd145, wi;
	add.s64 	%rd169, %rd145, %rd144;
	add.s64 	%rd168, %rd3, %rd142;
	mov.u64 	%rd146, dirY;
	add.s64 	%rd167, %rd146, %rd142;
	mov.u64 	%rd147, dirX;
	add.s64 	%rd166, %rd147, %rd142;
	neg.s32 	%r161, %r21;
$L__BB0_22:
	.pragma "nounroll";
	ld.const.u32 	%r144, [%rd166];
	cvt.rn.f64.s32 	%fd62, %r144;
	ld.global.f64 	%fd63, [%rd22];
	ld.const.u32 	%r145, [%rd167];
	cvt.rn.f64.s32 	%fd64, %r145;
	ld.global.f64 	%fd65, [%rd23];
	mul.f64 	%fd66, %fd65, %fd64;
	fma.rn.f64 	%fd67, %fd63, %fd62, %fd66;
	ld.local.u32 	%r146, [%rd168];
	add.s32 	%r147, %r162, %r146;
	mul.wide.s32 	%rd148, %r147, 8;
	add.s64 	%rd149, %rd2, %rd148;
	ld.global.f64 	%fd68, [%rd149];
	ld.const.f64 	%fd69, [%rd169];
	add.f64 	%fd70, %fd69, %fd69;
	ld.global.f64 	%fd71, [%rd24];
	mul.f64 	%fd72, %fd70, %fd71;
	mul.f64 	%fd73, %fd67, 0dC008000000000000;
	fma.rn.f64 	%fd74, %fd73, %fd72, %fd68;
	ld.const.u32 	%r148, [%rd170];
	mul.lo.s32 	%r149, %r1, %r148;
	cvt.s64.s32 	%rd150, %r149;
	add.s64 	%rd151, %rd4, %rd150;
	shl.b64 	%rd152, %rd151, 3;
	add.s64 	%rd153, %rd1, %rd152;
	st.global.f64 	[%rd153], %fd74;
	add.s32 	%r162, %r162, %r1;
	add.s64 	%rd170, %rd170, 4;
	add.s64 	%rd169, %rd169, 8;
	add.s64 	%rd168, %rd168, 4;
	add.s64 	%rd167, %rd167, 4;
	add.s64 	%rd166, %rd166, 4;
	add.s32 	%r161, %r161, 1;
	setp.eq.s32 	%p17, %r161, 0;
	@%p17 bra 	$L__BB0_23;
	bra.uni 	$L__BB0_22;
$L__BB0_23:
	ret;

}
	// .globl	_Z16processCollisionPdPKdS1_S1_S1_PKb
.visible .entry _Z16processCollisionPdPKdS1_S1_S1_PKb(
	.param .u64 .ptr .align 1 _Z16processCollisionPdPKdS1_S1_S1_PKb_param_0,
	.param .u64 .ptr .align 1 _Z16processCollisionPdPKdS1_S1_S1_PKb_param_1,
	.param .u64 .ptr .align 1 _Z16processCollisionPdPKdS1_S1_S1_PKb_param_2,
	.param .u64 .ptr .align 1 _Z16processCollisionPdPKdS1_S1_S1_PKb_param_3,
	.param .u64 .ptr .align 1 _Z16processCollisionPdPKdS1_S1_S1_PKb_param_4,
	.param .u64 .ptr .align 1 _Z16processCollisionPdPKdS1_S1_S1_PKb_param_5
)
{
	.reg .pred 	%p<15>;
	.reg .b16 	%rs<2>;
	.reg .b32 	%r<86>;
	.reg .b64 	%rd<122>;
	.reg .b64 	%fd<192>;

	ld.param.u64 	%rd31, [_Z16processCollisionPdPKdS1_S1_S1_PKb_param_1];
	ld.param.u64 	%rd27, [_Z16processCollisionPdPKdS1_S1_S1_PKb_param_2];
	ld.param.u64 	%rd28, [_Z16processCollisionPdPKdS1_S1_S1_PKb_param_3];
	ld.param.u64 	%rd29, [_Z16processCollisionPdPKdS1_S1_S1_PKb_param_4];
	ld.param.u64 	%rd30, [_Z16processCollisionPdPKdS1_S1_S1_PKb_param_5];
	cvta.to.global.u64 	%rd1, %rd31;
	mov.u32 	%r33, %ctaid.x;
	mov.u32 	%r34, %ctaid.y;
	mov.u32 	%r35, %nctaid.x;
	mad.lo.s32 	%r36, %r34, %r35, %r33;
	mov.u32 	%r37, %tid.x;
	mov.u32 	%r38, %ntid.x;
	mov.u32 	%r39, %tid.y;
	mad.lo.s32 	%r40, %r38, %r39, %r37;
	cvt.u64.u32 	%rd32, %r40;
	mov.u32 	%r41, %ntid.y;
	mul.lo.s32 	%r42, %r38, %r41;
	mul.wide.u32 	%rd33, %r36, %r42;
	add.s64 	%rd2, %rd33, %rd32;
	ld.const.u32 	%r1, [nElem];
	cvt.s64.s32 	%rd34, %r1;
	setp.ge.u64 	%p1, %rd2, %rd34;
	@%p1 bra 	$L__BB1_18;
	cvta.to.global.u64 	%rd35, %rd30;
	add.s64 	%rd36, %rd35, %rd2;
	ld.global.u8 	%rs1, [%rd36];
	setp.eq.s16 	%p2, %rs1, 1;
	@%p2 bra 	$L__BB1_18;
	cvta.to.global.u64 	%rd37, %rd27;
	shl.b64 	%rd38, %rd2, 3;
	add.s64 	%rd39, %rd37, %rd38;
	ld.global.f64 	%fd1, [%rd39];
	cvta.to.global.u64 	%rd40, %rd28;
	add.s64 	%rd41, %rd40, %rd38;
	ld.global.f64 	%fd189, [%rd41];
	cvta.to.global.u64 	%rd42, %rd29;
	add.s64 	%rd43, %rd42, %rd38;
	ld.global.f64 	%fd188, [%rd43];
	ld.const.u32 	%r2, [nDir];
	setp.lt.s32 	%p3, %r2, 1;
	@%p3 bra 	$L__BB1_11;
	ld.const.f64 	%fd26, [tau];
	add.f64 	%fd4, %fd26, 0dBFE0000000000000;
	and.b32  	%r3, %r2, 3;
	setp.lt.u32 	%p4, %r2, 4;
	mov.b32 	%r75, 0;
	@%p4 bra 	$L__BB1_6;
	and.b32  	%r75, %r2, 2147483644;
	mov.u64 	%rd48, constant_Fx;
	add.s64 	%rd115, %rd48, 16;
	mov.u64 	%rd49, dirX;
	add.s64 	%rd114, %rd49, 8;
	mov.u64 	%rd50, constant_Fy;
	add.s64 	%rd113, %rd50, 16;
	mov.u64 	%rd51, dirY;
	add.s64 	%rd112, %rd51, 8;
	neg.s32 	%r77, %r75;
$L__BB1_5:
	.pragma "nounroll";
	ld.const.f64 	%fd27, [%rd115+-16];
	mul.f64 	%fd28, %fd4, %fd27;
	ld.const.u32 	%r44, [%rd114+-8];
	cvt.rn.f64.s32 	%fd29, %r44;
	mul.f64 	%fd30, %fd28, %fd29;
	div.rn.f64 	%fd31, %fd30, %fd1;
	add.f64 	%fd32, %fd189, %fd31;
	ld.const.f64 	%fd33, [%rd113+-16];
	mul.f64 	%fd34, %fd4, %fd33;
	ld.const.u32 	%r45, [%rd112+-8];
	cvt.rn.f64.s32 	%fd35, %r45;
	mul.f64 	%fd36, %fd34, %fd35;
	div.rn.f64 	%fd37, %fd36, %fd1;
	add.f64 	%fd38, %fd188, %fd37;
	ld.const.f64 	%fd39, [%rd115+-8];
	mul.f64 	%fd40, %fd4, %fd39;
	ld.const.u32 	%r46, [%rd114+-4];
	cvt.rn.f64.s32 	%fd41, %r46;
	mul.f64 	%fd42, %fd40, %fd41;
	div.rn.f64 	%fd43, %fd42, %fd1;
	add.f64 	%fd44, %fd32, %fd43;
	ld.const.f64 	%fd45, [%rd113+-8];
	mul.f64 	%fd46, %fd4, %fd45;
	ld.const.u32 	%r47, [%rd112+-4];
	cvt.rn.f64.s32 	%fd47, %r47;
	mul.f64 	%fd48, %fd46, %fd47;
	div.rn.f64 	%fd49, %fd48, %fd1;
	add.f64 	%fd50, %fd38, %fd49;
	ld.const.f64 	%fd51, [%rd115];
	mul.f64 	%fd52, %fd4, %fd51;
	ld.const.u32 	%r48, [%rd114];
	cvt.rn.f64.s32 	%fd53, %r48;
	mul.f64 	%fd54, %fd52, %fd53;
	div.rn.f64 	%fd55, %fd54, %fd1;
	add.f64 	%fd56, %fd44, %fd55;
	ld.const.f64 	%fd57, [%rd113];
	mul.f64 	%fd58, %fd4, %fd57;
	ld.const.u32 	%r49, [%rd112];
	cvt.rn.f64.s32 	%fd59, %r49;
	mul.f64 	%fd60, %fd58, %fd59;
	div.rn.f64 	%fd61, %fd60, %fd1;
	add.f64 	%fd62, %fd50, %fd61;
	ld.const.f64 	%fd63, [%rd115+8];
	mul.f64 	%fd64, %fd4, %fd63;
	ld.const.u32 	%r50, [%rd114+4];
	cvt.rn.f64.s32 	%fd65, %r50;
	mul.f64 	%fd66, %fd64, %fd65;
	div.rn.f64 	%fd67, %fd66, %fd1;
	add.f64 	%fd189, %fd56, %fd67;
	ld.const.f64 	%fd68, [%rd113+8];
	mul.f64 	%fd69, %fd4, %fd68;
	ld.const.u32 	%r51, [%rd112+4];
	cvt.rn.f64.s32 	%fd70, %r51;
	mul.f64 	%fd71, %fd69, %fd70;
	div.rn.f64 	%fd72, %fd71, %fd1;
	add.f64 	%fd188, %fd62, %fd72;
	add.s32 	%r77, %r77, 4;
	add.s64 	%rd115, %rd115, 32;
	add.s64 	%rd114, %rd114, 16;
	add.s64 	%rd113, %rd113, 32;
	add.s64 	%rd112, %rd112, 16;
	setp.eq.s32 	%p5, %r77, 0;
	@%p5 bra 	$L__BB1_6;
	bra.uni 	$L__BB1_5;
$L__BB1_6:
	setp.eq.s32 	%p6, %r3, 0;
	@%p6 bra 	$L__BB1_11;
	setp.eq.s32 	%p7, %r3, 1;
	@%p7 bra 	$L__BB1_9;
	mul.wide.u32 	%rd52, %r75, 8;
	mov.u64 	%rd53, constant_Fx;
	add.s64 	%rd54, %rd53, %rd52;
	ld.const.f64 	%fd74, [%rd54];
	mul.f64 	%fd75, %fd4, %fd74;
	mul.wide.u32 	%rd55, %r75, 4;
	mov.u64 	%rd56, dirX;
	add.s64 	%rd57, %rd56, %rd55;
	ld.const.u32 	%r52, [%rd57];
	cvt.rn.f64.s32 	%fd76, %r52;
	mul.f64 	%fd77, %fd75, %fd76;
	div.rn.f64 	%fd78, %fd77, %fd1;
	add.f64 	%fd79, %fd189, %fd78;
	mov.u64 	%rd58, constant_Fy;
	add.s64 	%rd59, %rd58, %rd52;
	ld.const.f64 	%fd80, [%rd59];
	mul.f64 	%fd81, %fd4, %fd80;
	mov.u64 	%rd60, dirY;
	add.s64 	%rd61, %rd60, %rd55;
	ld.const.u32 	%r53, [%rd61];
	cvt.rn.f64.s32 	%fd82, %r53;
	mul.f64 	%fd83, %fd81, %fd82;
	div.rn.f64 	%fd84, %fd83, %fd1;
	add.f64 	%fd85, %fd188, %fd84;
	ld.const.f64 	%fd86, [%rd54+8];
	mul.f64 	%fd87, %fd4, %fd86;
	ld.const.u32 	%r54, [%rd57+4];
	cvt.rn.f64.s32 	%fd88, %r54;
	mul.f64 	%fd89, %fd87, %fd88;
	div.rn.f64 	%fd90, %fd89, %fd1;
	add.f64 	%fd189, %fd79, %fd90;
	ld.const.f64 	%fd91, [%rd59+8];
	mul.f64 	%fd92, %fd4, %fd91;
	ld.const.u32 	%r55, [%rd61+4];
	cvt.rn.f64.s32 	%fd93, %r55;
	mul.f64 	%fd94, %fd92, %fd93;
	div.rn.f64 	%fd95, %fd94, %fd1;
	add.f64 	%fd188, %fd85, %fd95;
	add.s32 	%r75, %r75, 2;
$L__BB1_9:
	and.b32  	%r56, %r2, 1;
	setp.eq.b32 	%p8, %r56, 1;
	not.pred 	%p9, %p8;
	@%p9 bra 	$L__BB1_11;
	mul.wide.u32 	%rd62, %r75, 8;
	mov.u64 	%rd63, constant_Fx;
	add.s64 	%rd64, %rd63, %rd62;
	ld.const.f64 	%fd96, [%rd64];
	mul.f64 	%fd97, %fd4, %fd96;
	mul.wide.u32 	%rd65, %r75, 4;
	mov.u64 	%rd66, dirX;
	add.s64 	%rd67, %rd66, %rd65;
	ld.const.u32 	%r57, [%rd67];
	cvt.rn.f64.s32 	%fd98, %r57;
	mul.f64 	%fd99, %fd97, %fd98;
	div.rn.f64 	%fd100, %fd99, %fd1;
	add.f64 	%fd189, %fd189, %fd100;
	mov.u64 	%rd68, constant_Fy;
	add.s64 	%rd69, %rd68, %rd62;
	ld.const.f64 	%fd101, [%rd69];
	mul.f64 	%fd102, %fd4, %fd101;
	mov.u64 	%rd70, dirY;
	add.s64 	%rd71, %rd70, %rd65;
	ld.const.u32 	%r58, [%rd71];
	cvt.rn.f64.s32 	%fd103, %r58;
	mul.f64 	%fd104, %fd102, %fd103;
	div.rn.f64 	%fd105, %fd104, %fd1;
	add.f64 	%fd188, %fd188, %fd105;
$L__BB1_11:
	setp.lt.s32 	%p10, %r2, 1;
	@%p10 bra 	$L__BB1_18;
	mul.f64 	%fd106, %fd189, %fd189;
	fma.rn.f64 	%fd107, %fd188, %fd188, %fd106;
	mul.f64 	%fd19, %fd107, 0d3FF8000000000000;
	ld.const.f64 	%fd20, [tau+16];
	setp.lt.u32 	%p11, %r2, 4;
	mov.b32 	%r83, 0;
	@%p11 bra 	$L__BB1_15;
	and.b32  	%r83, %r2, 2147483644;
	neg.s32 	%r82, %r83;
	mul.lo.s32 	%r80, %r1, 3;
	mov.u64 	%rd75, wi;
	add.s64 	%rd118, %rd75, 16;
	mov.u64 	%rd76, dirX;
	add.s64 	%rd117, %rd76, 8;
	mov.u64 	%rd77, dirY;
	add.s64 	%rd116, %rd77, 8;
	shl.b32 	%r79, %r1, 1;
	mov.b32 	%r81, 0;
	ld.const.f64 	%fd120, [tau+8];
	mov.u32 	%r78, %r1;
$L__BB1_14:
	ld.param.u64 	%rd110, [_Z16processCollisionPdPKdS1_S1_S1_PKb_param_0];
	cvt.s64.s32 	%rd78, %r81;
	add.s64 	%rd79, %rd2, %rd78;
	shl.b64 	%rd80, %rd79, 3;
	add.s64 	%rd81, %rd1, %rd80;
	ld.global.f64 	%fd108, [%rd81];
	ld.const.u32 	%r63, [%rd117+-8];
	cvt.rn.f64.s32 	%fd109, %r63;
	ld.const.u32 	%r64, [%rd116+-8];
	cvt.rn.f64.s32 	%fd110, %r64;
	mul.f64 	%fd111, %fd188, %fd110;
	fma.rn.f64 	%fd112, %fd189, %fd109, %fd111;
	ld.const.f64 	%fd113, [%rd118+-16];
	mul.f64 	%fd114, %fd1, %fd113;
	fma.rn.f64 	%fd115, %fd112, 0d4008000000000000, 0d3FF0000000000000;
	mul.f64 	%fd116, %fd112, 0d4012000000000000;
	fma.rn.f64 	%fd117, %fd112, %fd116, %fd115;
	sub.f64 	%fd118, %fd117, %fd19;
	mul.f64 	%fd119, %fd114, %fd118;
	mul.f64 	%fd121, %fd120, %fd119;
	fma.rn.f64 	%fd122, %fd108, %fd20, %fd121;
	cvta.to.global.u64 	%rd82, %rd110;
	add.s64 	%rd83, %rd82, %rd80;
	st.global.f64 	[%rd83], %fd122;
	cvt.s64.s32 	%rd84, %r78;
	add.s64 	%rd85, %rd2, %rd84;
	shl.b64 	%rd86, %rd85, 3;
	add.s64 	%rd87, %rd1, %rd86;
	ld.global.f64 	%fd123, [%rd87];
	ld.const.u32 	%r65, [%rd117+-4];
	cvt.rn.f64.s32 	%fd124, %r65;
	ld.const.u32 	%r66, [%rd116+-4];
	cvt.rn.f64.s32 	%fd125, %r66;
	mul.f64 	%fd126, %fd188, %fd125;
	fma.rn.f64 	%fd127, %fd189, %fd124, %fd126;
	ld.const.f64 	%fd128, [%rd118+-8];
	mul.f64 	%fd129, %fd1, %fd128;
	fma.rn.f64 	%fd130, %fd127, 0d4008000000000000, 0d3FF0000000000000;
	mul.f64 	%fd131, %fd127, 0d4012000000000000;
	fma.rn.f64 	%fd132, %fd127, %fd131, %fd130;
	sub.f64 	%fd133, %fd132, %fd19;
	mul.f64 	%fd134, %fd129, %fd133;
	mul.f64 	%fd135, %fd120, %fd134;
	fma.rn.f64 	%fd136, %fd123, %fd20, %fd135;
	add.s64 	%rd88, %rd82, %rd86;
	st.global.f64 	[%rd88], %fd136;
	cvt.s64.s32 	%rd89, %r79;
	add.s64 	%rd90, %rd2, %rd89;
	shl.b64 	%rd91, %rd90, 3;
	add.s64 	%rd92, %rd1, %rd91;
	ld.global.f64 	%fd137, [%rd92];
	ld.const.u32 	%r67, [%rd117];
	cvt.rn.f64.s32 	%fd138, %r67;
	ld.const.u32 	%r68, [%rd116];
	cvt.rn.f64.s32 	%fd139, %r68;
	mul.f64 	%fd140, %fd188, %fd139;
	fma.rn.f64 	%fd141, %fd189, %fd138, %fd140;
	ld.const.f64 	%fd142, [%rd118];
	mul.f64 	%fd143, %fd1, %fd142;
	fma.rn.f64 	%fd144, %fd141, 0d4008000000000000, 0d3FF0000000000000;
	mul.f64 	%fd145, %fd141, 0d4012000000000000;
	fma.rn.f64 	%fd146, %fd141, %fd145, %fd144;
	sub.f64 	%fd147, %fd146, %fd19;
	mul.f64 	%fd148, %fd143, %fd147;
	mul.f64 	%fd149, %fd120, %fd148;
	fma.rn.f64 	%fd150, %fd137, %fd20, %fd149;
	add.s64 	%rd93, %rd82, %rd91;
	st.global.f64 	[%rd93], %fd150;
	cvt.s64.s32 	%rd94, %r80;
	add.s64 	%rd95, %rd2, %rd94;
	shl.b64 	%rd96, %rd95, 3;
	add.s64 	%rd97, %rd1, %rd96;
	ld.global.f64 	%fd151, [%rd97];
	ld.const.u32 	%r69, [%rd117+4];
	cvt.rn.f64.s32 	%fd152, %r69;
	ld.const.u32 	%r70, [%rd116+4];
	cvt.rn.f64.s32 	%fd153, %r70;
	mul.f64 	%fd154, %fd188, %fd153;
	fma.rn.f64 	%fd155, %fd189, %fd152, %fd154;
	ld.const.f64 	%fd156, [%rd118+8];
	mul.f64 	%fd157, %fd1, %fd156;
	fma.rn.f64 	%fd158, %fd155, 0d4008000000000000, 0d3FF0000000000000;
	mul.f64 	%fd159, %fd155, 0d4012000000000000;
	fma.rn.f64 	%fd160, %fd155, %fd159, %fd158;
	sub.f64 	%fd161, %fd160, %fd19;
	mul.f64 	%fd162, %fd157, %fd161;
	mul.f64 	%fd163, %fd120, %fd162;
	fma.rn.f64 	%fd164, %fd151, %fd20, %fd163;
	add.s64 	%rd98, %rd82, %rd96;
	st.global.f64 	[%rd98], %fd164;
	add.s32 	%r82, %r82, 4;
	shl.b32 	%r71, %r1, 2;
	add.s32 	%r81, %r81, %r71;
	add.s32 	%r80, %r80, %r71;
	add.s32 	%r79, %r79, %r71;
	add.s64 	%rd118, %rd118, 32;
	add.s32 	%r78, %r78, %r71;
	add.s64 	%rd117, %rd117, 16;
	add.s64 	%rd116, %rd116, 16;
	setp.ne.s32 	%p12, %r82, 0;
	@%p12 bra 	$L__BB1_14;
$L__BB1_15:
	ld.const.u32 	%r72, [nDir];
	and.b32  	%r26, %r72, 3;
	setp.eq.s32 	%p13, %r26, 0;
	@%p13 bra 	$L__BB1_18;
	mul.wide.u32 	%rd99, %r83, 8;
	mov.u64 	%rd100, wi;
	add.s64 	%rd121, %rd100, %rd99;
	mul.wide.u32 	%rd101, %r83, 4;
	mov.u64 	%rd102, dirY;
	add.s64 	%rd120, %rd102, %rd101;
	mov.u64 	%rd103, dirX;
	add.s64 	%rd119, %rd103, %rd101;
	mul.lo.s32 	%r85, %r83, %r1;
	neg.s32 	%r84, %r26;
	ld.const.f64 	%fd177, [tau+8];
$L__BB1_17:
	.pragma "nounroll";
	ld.param.u64 	%rd111, [_Z16processCollisionPdPKdS1_S1_S1_PKb_param_0];
	cvt.s64.s32 	%rd104, %r85;
	add.s64 	%rd105, %rd2, %rd104;
	shl.b64 	%rd106, %rd105, 3;
	add.s64 	%rd107, %rd1, %rd106;
	ld.global.f64 	%fd165, [%rd107];
	ld.const.u32 	%r73, [%rd119];
	cvt.rn.f64.s32 	%fd166, %r73;
	ld.const.u32 	%r74, [%rd120];
	cvt.rn.f64.s32 	%fd167, %r74;
	mul.f64 	%fd168, %fd188, %fd167;
	fma.rn.f64 	%fd169, %fd189, %fd166, %fd168;
	ld.const.f64 	%fd170, [%rd121];
	mul.f64 	%fd171, %fd1, %fd170;
	fma.rn.f64 	%fd172, %fd169, 0d4008000000000000, 0d3FF0000000000000;
	mul.f64 	%fd173, %fd169, 0d4012000000000000;
	fma.rn.f64 	%fd174, %fd169, %fd173, %fd172;
	sub.f64 	%fd175, %fd174, %fd19;
	mul.f64 	%fd176, %fd171, %fd175;
	mul.f64 	%fd178, %fd177, %fd176;
	fma.rn.f64 	%fd179, %fd165, %fd20, %fd178;
	cvta.to.global.u64 	%rd108, %rd111;
	add.s64 	%rd109, %rd108, %rd106;
	st.global.f64 	[%rd109], %fd179;
	add.s64 	%rd121, %rd121, 8;
	add.s64 	%rd120, %rd120, 4;
	add.s64 	%rd119, %rd119, 4;
	add.s32 	%r85, %r85, %r1;
	add.s32 	%r84, %r84, 1;
	setp.ne.s32 	%p14, %r84, 0;
	@%p14 bra 	$L__BB1_17;
$L__BB1_18:
	ret;

}
	// .globl	_Z14processComputePdS_S_PKdPKb
.visible .entry _Z14processComputePdS_S_PKdPKb(
	.param .u64 .ptr .align 1 _Z14processComputePdS_S_PKdPKb_param_0,
	.param .u64 .ptr .align 1 _Z14processComputePdS_S_PKdPKb_param_1,
	.param .u64 .ptr .align 1 _Z14processComputePdS_S_PKdPKb_param_2,
	.param .u64 .ptr .align 1 _Z14processComputePdS_S_PKdPKb_param_3,
	.param .u64 .ptr .align 1 _Z14processComputePdS_S_PKdPKb_param_4
)
{
	.reg .pred 	%p<10>;
	.reg .b16 	%rs<2>;
	.reg .b32 	%r<60>;
	.reg .b64 	%rd<88>;
	.reg .b64 	%fd<128>;

	ld.param.u64 	%rd11, [_Z14processComputePdS_S_PKdPKb_param_0];
	ld.param.u64 	%rd12, [_Z14processComputePdS_S_PKdPKb_param_1];
	ld.param.u64 	%rd13, [_Z14processComputePdS_S_PKdPKb_param_2];
	ld.param.u64 	%rd15, [_Z14processComputePdS_S_PKdPKb_param_3];
	ld.param.u64 	%rd14, [_Z14processComputePdS_S_PKdPKb_param_4];
	cvta.to.global.u64 	%rd1, %rd15;
	mov.u32 	%r21, %ctaid.x;
	mov.u32 	%r22, %ctaid.y;
	mov.u32 	%r23, %nctaid.x;
	mad.lo.s32 	%r24, %r22, %r23, %r21;
	mov.u32 	%r25, %tid.x;
	mov.u32 	%r26, %ntid.x;
	mov.u32 	%r27, %tid.y;
	mad.lo.s32 	%r28, %r26, %r27, %r25;
	cvt.u64.u32 	%rd16, %r28;
	mov.u32 	%r29, %ntid.y;
	mul.lo.s32 	%r30, %r26, %r29;
	mul.wide.u32 	%rd17, %r24, %r30;
	add.s64 	%rd2, %rd17, %rd16;
	ld.const.u32 	%r1, [nElem];
	cvt.s64.s32 	%rd18, %r1;
	setp.ge.u64 	%p1, %rd2, %rd18;
	@%p1 bra 	$L__BB2_12;
	cvta.to.global.u64 	%rd19, %rd14;
	add.s64 	%rd20, %rd19, %rd2;
	ld.global.u8 	%rs1, [%rd20];
	setp.eq.s16 	%p2, %rs1, 1;
	@%p2 bra 	$L__BB2_12;
	ld.const.u32 	%r2, [nDir];
	setp.lt.s32 	%p3, %r2, 1;
	mov.f64 	%fd125, 0d0000000000000000;
	mov.f64 	%fd126, %fd125;
	mov.f64 	%fd127, %fd125;
	@%p3 bra 	$L__BB2_11;
	and.b32  	%r3, %r2, 3;
	setp.lt.u32 	%p4, %r2, 4;
	mov.f64 	%fd127, 0d0000000000000000;
	mov.b32 	%r59, 0;
	mov.f64 	%fd126, %fd127;
	mov.f64 	%fd125, %fd127;
	@%p4 bra 	$L__BB2_6;
	and.b32  	%r33, %r2, 2147483644;
	neg.s32 	%r57, %r33;
	mul.lo.s32 	%r55, %r1, 3;
	mov.u64 	%rd25, constant_Fy;
	add.s64 	%rd87, %rd25, 16;
	mov.u64 	%rd26, dirX;
	add.s64 	%rd86, %rd26, 8;
	mov.u64 	%rd27, dirY;
	add.s64 	%rd85, %rd27, 8;
	mov.u64 	%rd28, constant_Fx;
	add.s64 	%rd84, %rd28, 16;
	shl.b32 	%r54, %r1, 1;
	mov.f64 	%fd127, 0d0000000000000000;
	mov.b32 	%r56, 0;
	mov.u32 	%r53, %r1;
$L__BB2_5:
	.pragma "nounroll";
	and.b32  	%r59, %r2, 2147483644;
	cvt.s64.s32 	%rd29, %r56;
	add.s64 	%rd30, %rd2, %rd29;
	shl.b64 	%rd31, %rd30, 3;
	add.s64 	%rd32, %rd1, %rd31;
	ld.global.f64 	%fd32, [%rd32];
	add.f64 	%fd33, %fd125, %fd32;
	ld.const.u32 	%r34, [%rd86+-8];
	cvt.rn.f64.s32 	%fd34, %r34;
	fma.rn.f64 	%fd35, %fd32, %fd34, %fd126;
	ld.const.u32 	%r35, [%rd85+-8];
	cvt.rn.f64.s32 	%fd36, %r35;
	fma.rn.f64 	%fd37, %fd32, %fd36, %fd127;
	ld.const.f64 	%fd38, [%rd84+-16];
	mul.f64 	%fd39, %fd38, 0d3FE0000000000000;
	fma.rn.f64 	%fd40, %fd39, %fd34, %fd35;
	ld.const.f64 	%fd41, [%rd87+-16];
	mul.f64 	%fd42, %fd41, 0d3FE0000000000000;
	fma.rn.f64 	%fd43, %fd42, %fd36, %fd37;
	cvt.s64.s32 	%rd33, %r53;
	add.s64 	%rd34, %rd2, %rd33;
	shl.b64 	%rd35, %rd34, 3;
	add.s64 	%rd36, %rd1, %rd35;
	ld.global.f64 	%fd44, [%rd36];
	add.f64 	%fd45, %fd33, %fd44;
	ld.const.u32 	%r36, [%rd86+-4];
	cvt.rn.f64.s32 	%fd46, %r36;
	fma.rn.f64 	%fd47, %fd44, %fd46, %fd40;
	ld.const.u32 	%r37, [%rd85+-4];
	cvt.rn.f64.s32 	%fd48, %r37;
	fma.rn.f64 	%fd49, %fd44, %fd48, %fd43;
	ld.const.f64 	%fd50, [%rd84+-8];
	mul.f64 	%fd51, %fd50, 0d3FE0000000000000;
	fma.rn.f64 	%fd52, %fd51, %fd46, %fd47;
	ld.const.f64 	%fd53, [%rd87+-8];
	mul.f64 	%fd54, %fd53, 0d3FE0000000000000;
	fma.rn.f64 	%fd55, %fd54, %fd48, %fd49;
	cvt.s64.s32 	%rd37, %r54;
	add.s64 	%rd38, %rd2, %rd37;
	shl.b64 	%rd39, %rd38, 3;
	add.s64 	%rd40, %rd1, %rd39;
	ld.global.f64 	%fd56, [%rd40];
	add.f64 	%fd57, %fd45, %fd56;
	ld.const.u32 	%r38, [%rd86];
	cvt.rn.f64.s32 	%fd58, %r38;
	fma.rn.f64 	%fd59, %fd56, %fd58, %fd52;
	ld.const.u32 	%r39, [%rd85];
	cvt.rn.f64.s32 	%fd60, %r39;
	fma.rn.f64 	%fd61, %fd56, %fd60, %fd55;
	ld.const.f64 	%fd62, [%rd84];
	mul.f64 	%fd63, %fd62, 0d3FE0000000000000;
	fma.rn.f64 	%fd64, %fd63, %fd58, %fd59;
	ld.const.f64 	%fd65, [%rd87];
	mul.f64 	%fd66, %fd65, 0d3FE0000000000000;
	fma.rn.f64 	%fd67, %fd66, %fd60, %fd61;
	cvt.s64.s32 	%rd41, %r55;
	add.s64 	%rd42, %rd2, %rd41;
	shl.b64 	%rd43, %rd42, 3;
	add.s64 	%rd44, %rd1, %rd43;
	ld.global.f64 	%fd68, [%rd44];
	add.f64 	%fd125, %fd57, %fd68;
	ld.const.u32 	%r40, [%rd86+4];
	cvt.rn.f64.s32 	%fd69, %r40;
	fma.rn.f64 	%fd70, %fd68, %fd69, %fd64;
	ld.const.u32 	%r41, [%rd85+4];
	cvt.rn.f64.s32 	%fd71, %r41;
	fma.rn.f64 	%fd72, %fd68, %fd71, %fd67;
	ld.const.f64 	%fd73, [%rd84+8];
	mul.f64 	%fd74, %fd73, 0d3FE0000000000000;
	fma.rn.f64 	%fd126, %fd74, %fd69, %fd70;
	ld.const.f64 	%fd75, [%rd87+8];
	mul.f64 	%fd76, %fd75, 0d3FE0000000000000;
	fma.rn.f64 	%fd127, %fd76, %fd71, %fd72;
	add.s32 	%r57, %r57, 4;
	shl.b32 	%r42, %r1, 2;
	add.s32 	%r56, %r56, %r42;
	add.s32 	%r55, %r55, %r42;
	add.s32 	%r54, %r54, %r42;
	add.s64 	%rd87, %rd87, 32;
	add.s32 	%r53, %r53, %r42;
	add.s64 	%rd86, %rd86, 16;
	add.s64 	%rd85, %rd85, 16;
	add.s64 	%rd84, %rd84, 32;
	setp.ne.s32 	%p5, %r57, 0;
	@%p5 bra 	$L__BB2_5;
$L__BB2_6:
	setp.eq.s32 	%p6, %r3, 0;
	@%p6 bra 	$L__BB2_11;
	setp.eq.s32 	%p7, %r3, 1;
	@%p7 bra 	$L__BB2_9;
	mul.lo.s32 	%r43, %r1, %r59;
	cvt.s64.s32 	%rd45, %r43;
	add.s64 	%rd46, %rd2, %rd45;
	shl.b64 	%rd47, %rd46, 3;
	add.s64 	%rd48, %rd1, %rd47;
	ld.global.f64 	%fd78, [%rd48];
	add.f64 	%fd79, %fd125, %fd78;
	mul.wide.u32 	%rd49, %r59, 4;
	mov.u64 	%rd50, dirX;
	add.s64 	%rd51, %rd50, %rd49;
	ld.const.u32 	%r44, [%rd51];
	cvt.rn.f64.s32 	%fd80, %r44;
	fma.rn.f64 	%fd81, %fd78, %fd80, %fd126;
	mov.u64 	%rd52, dirY;
	add.s64 	%rd53, %rd52, %rd49;
	ld.const.u32 	%r45, [%rd53];
	cvt.rn.f64.s32 	%fd82, %r45;
	fma.rn.f64 	%fd83, %fd78, %fd82, %fd127;
	mul.wide.u32 	%rd54, %r59, 8;
	mov.u64 	%rd55, constant_Fx;
	add.s64 	%rd56, %rd55, %rd54;
	ld.const.f64 	%fd84, [%rd56];
	mul.f64 	%fd85, %fd84, 0d3FE0000000000000;
	fma.rn.f64 	%fd86, %fd85, %fd80, %fd81;
	mov.u64 	%rd57, constant_Fy;
	add.s64 	%rd58, %rd57, %rd54;
	ld.const.f64 	%fd87, [%rd58];
	mul.f64 	%fd88, %fd87, 0d3FE0000000000000;
	fma.rn.f64 	%fd89, %fd88, %fd82, %fd83;
	add.s32 	%r46, %r43, %r1;
	cvt.s64.s32 	%rd59, %r46;
	add.s64 	%rd60, %rd2, %rd59;
	shl.b64 	%rd61, %rd60, 3;
	add.s64 	%rd62, %rd1, %rd61;
	ld.global.f64 	%fd90, [%rd62];
	add.f64 	%fd125, %fd79, %fd90;
	ld.const.u32 	%r47, [%rd51+4];
	cvt.rn.f64.s32 	%fd91, %r47;
	fma.rn.f64 	%fd92, %fd90, %fd91, %fd86;
	ld.const.u32 	%r48, [%rd53+4];
	cvt.rn.f64.s32 	%fd93, %r48;
	fma.rn.f64 	%fd94, %fd90, %fd93, %fd89;
	ld.const.f64 	%fd95, [%rd56+8];
	mul.f64 	%fd96, %fd95, 0d3FE0000000000000;
	fma.rn.f64 	%fd126, %fd96, %fd91, %fd92;
	ld.const.f64 	%fd97, [%rd58+8];
	mul.f64 	%fd98, %fd97, 0d3FE0000000000000;
	fma.rn.f64 	%fd127, %fd98, %fd93, %fd94;
	add.s32 	%r59, %r59, 2;
$L__BB2_9:
	and.b32  	%r49, %r2, 1;
	setp.eq.b32 	%p8, %r49, 1;
	not.pred 	%p9, %p8;
	@%p9 bra 	$L__BB2_11;
	mul.lo.s32 	%r50, %r1, %r59;
	cvt.s64.s32 	%rd63, %r50;
	add.s64 	%rd64, %rd2, %rd63;
	shl.b64 	%rd65, %rd64, 3;
	add.s64 	%rd66, %rd1, %rd65;
	ld.global.f64 	%fd99, [%rd66];
	add.f64 	%fd125, %fd125, %fd99;
	mul.wide.u32 	%rd67, %r59, 4;
	mov.u64 	%rd68, dirX;
	add.s64 	%rd69, %rd68, %rd67;
	ld.const.u32 	%r51, [%rd69];
	cvt.rn.f64.s32 	%fd100, %r51;
	fma.rn.f64 	%fd101, %fd99, %fd100, %fd126;
	mov.u64 	%rd70, dirY;
	add.s64 	%rd71, %rd70, %rd67;
	ld.const.u32 	%r52, [%rd71];
	cvt.rn.f64.s32 	%fd102, %r52;
	fma.rn.f64 	%fd103, %fd99, %fd102, %fd127;
	mul.wide.u32 	%rd72, %r59, 8;
	mov.u64 	%rd73, constant_Fx;
	add.s64 	%rd74, %rd73, %rd72;
	ld.const.f64 	%fd104, [%rd74];
	mul.f64 	%fd105, %fd104, 0d3FE0000000000000;
	fma.rn.f64 	%fd126, %fd105, %fd100, %fd101;
	mov.u64 	%rd75, constant_Fy;
	add.s64 	%rd76, %rd75, %rd72;
	ld.const.f64 	%fd106, [%rd76];
	mul.f64 	%fd107, %fd106, 0d3FE0000000000000;
	fma.rn.f64 	%fd127, %fd107, %fd102, %fd103;
$L__BB2_11:
	div.rn.f64 	%fd108, %fd126, %fd125;
	div.rn.f64 	%fd109, %fd127, %fd125;
	cvta.to.global.u64 	%rd77, %rd11;
	shl.b64 	%rd78, %rd2, 3;
	add.s64 	%rd79, %rd77, %rd78;
	st.global.f64 	[%rd79], %fd125;
	cvta.to.global.u64 	%rd80, %rd12;
	add.s64 	%rd81, %rd80, %rd78;
	st.global.f64 	[%rd81], %fd108;
	cvta.to.global.u64 	%rd82, %rd13;
	add.s64 	%rd83, %rd82, %rd78;
	st.global.f64 	[%rd83], %fd109;
$L__BB2_12:
	ret;

}
	// .globl	_Z15processPeriodicPdPKdS1_S1_S1_S1_S1_i
.visible .entry _Z15processPeriodicPdPKdS1_S1_S1_S1_S1_i(
	.param .u64 .ptr .align 1 _Z15processPeriodicPdPKdS1_S1_S1_S1_S1_i_param_0,
	.param .u64 .ptr .align 1 _Z15processPeriodicPdPKdS1_S1_S1_S1_S1_i_param_1,
	.param .u64 .ptr .align 1 _Z15processPeriodicPdPKdS1_S1_S1_S1_S1_i_param_2,
	.param .u64 .ptr .align 1 _Z15processPeriodicPdPKdS1_S1_S1_S1_S1_i_param_3,
	.param .u64 .ptr .align 1 _Z15processPeriodicPdPKdS1_S1_S1_S1_S1_i_param_4,
	.param .u64 .ptr .align 1 _Z15processPeriodicPdPKdS1_S1_S1_S1_S1_i_param_5,
	.param .u64 .ptr .align 1 _Z15processPeriodicPdPKdS1_S1_S1_S1_S1_i_param_6,
	.param .u32 _Z15processPeriodicPdPKdS1_S1_S1_S1_S1_i_param_7
)
{
	.reg .pred 	%p<7>;
	.reg .b32 	%r<59>;
	.reg .b64 	%rd<88>;
	.reg .b64 	%fd<121>;

	ld.param.u64 	%rd19, [_Z15processPeriodicPdPKdS1_S1_S1_S1_S1_i_param_2];
	ld.param.u64 	%rd20, [_Z15processPeriodicPdPKdS1_S1_S1_S1_S1_i_param_3];
	ld.param.u64 	%rd21, [_Z15processPeriodicPdPKdS1_S1_S1_S1_S1_i_param_4];
	ld.param.u64 	%rd22, [_Z15processPeriodicPdPKdS1_S1_S1_S1_S1_i_param_5];
	ld.param.u64 	%rd23, [_Z15processPeriodicPdPKdS1_S1_S1_S1_S1_i_param_6];
	ld.param.u32 	%r24, [_Z15processPeriodicPdPKdS1_S1_S1_S1_S1_i_param_7];
	mov.u32 	%r25, %ctaid.x;
	mov.u32 	%r26, %ctaid.y;
	mov.u32 	%r27, %nctaid.x;
	mad.lo.s32 	%r28, %r26, %r27, %r25;
	mov.u32 	%r29, %tid.x;
	mov.u32 	%r30, %ntid.x;
	mov.u32 	%r31, %tid.y;
	mad.lo.s32 	%r32, %r30, %r31, %r29;
	cvt.u64.u32 	%rd24, %r32;
	mov.u32 	%r33, %ntid.y;
	mul.lo.s32 	%r34, %r30, %r33;
	mul.wide.u32 	%rd25, %r28, %r34;
	add.s64 	%rd1, %rd25, %rd24;
	cvt.s64.s32 	%rd26, %r24;
	setp.ge.u64 	%p1, %rd1, %rd26;
	@%p1 bra 	$L__BB3_8;
	cvta.to.global.u64 	%rd27, %rd19;
	cvta.to.global.u64 	%rd28, %rd20;
	cvta.to.global.u64 	%rd29, %rd21;
	cvta.to.global.u64 	%rd30, %rd22;
	cvta.to.global.u64 	%rd31, %rd23;
	shl.b64 	%rd32, %rd1, 3;
	add.s64 	%rd33, %rd27, %rd32;
	ld.global.f64 	%fd8, [%rd33];
	add.s64 	%rd34, %rd28, %rd32;
	ld.global.f64 	%fd1, [%rd34];
	add.s64 	%rd35, %rd29, %rd32;
	ld.global.f64 	%fd2, [%rd35];
	add.s64 	%rd36, %rd30, %rd32;
	ld.global.f64 	%fd3, [%rd36];
	add.s64 	%rd37, %rd31, %rd32;
	ld.global.f64 	%fd4, [%rd37];
	mul.f64 	%fd5, %fd8, %fd3;
	mul.f64 	%fd6, %fd8, %fd4;
	ld.const.u32 	%r1, [nDir];
	setp.lt.s32 	%p2, %r1, 1;
	@%p2 bra 	$L__BB3_8;
	mul.f64 	%fd9, %fd6, %fd6;
	fma.rn.f64 	%fd10, %fd5, %fd5, %fd9;
	mul.f64 	%fd7, %fd10, 0d3FF8000000000000;
	setp.lt.u32 	%p3, %r1, 4;
	mov.b32 	%r56, 0;
	@%p3 bra 	$L__BB3_5;
	and.b32  	%r56, %r1, 2147483644;
	neg.s32 	%r55, %r56;
	mul.lo.s32 	%r53, %r24, 3;
	mov.u64 	%rd41, wi;
	add.s64 	%rd84, %rd41, 16;
	mov.u64 	%rd42, dirX;
	add.s64 	%rd83, %rd42, 8;
	mov.u64 	%rd43, dirY;
	add.s64 	%rd82, %rd43, 8;
	shl.b32 	%r52, %r24, 1;
	mov.b32 	%r54, 0;
	mul.f64 	%fd21, %fd4, %fd4;
	fma.rn.f64 	%fd22, %fd3, %fd3, %fd21;
	mul.f64 	%fd23, %fd22, 0d3FF8000000000000;
	mov.u32 	%r51, %r24;
$L__BB3_4:
	ld.param.u64 	%rd80, [_Z15processPeriodicPdPKdS1_S1_S1_S1_S1_i_param_1];
	ld.param.u64 	%rd78, [_Z15processPeriodicPdPKdS1_S1_S1_S1_S1_i_param_0];
	cvt.s64.s32 	%rd44, %r54;
	add.s64 	%rd45, %rd1, %rd44;
	cvta.to.global.u64 	%rd46, %rd80;
	shl.b64 	%rd47, %rd45, 3;
	add.s64 	%rd48, %rd46, %rd47;
	ld.global.f64 	%fd11, [%rd48];
	ld.const.u32 	%r39, [%rd83+-8];
	cvt.rn.f64.s32 	%fd12, %r39;
	ld.const.u32 	%r40, [%rd82+-8];
	cvt.rn.f64.s32 	%fd13, %r40;
	mul.f64 	%fd14, %fd4, %fd13;
	fma.rn.f64 	%fd15, %fd3, %fd12, %fd14;
	ld.const.f64 	%fd16, [%rd84+-16];
	mul.f64 	%fd17, %fd2, %fd16;
	fma.rn.f64 	%fd18, %fd15, 0d4008000000000000, 0d3FF0000000000000;
	mul.f64 	%fd19, %fd15, 0d4012000000000000;
	fma.rn.f64 	%fd20, %fd15, %fd19, %fd18;
	sub.f64 	%fd24, %fd20, %fd23;
	mul.f64 	%fd25, %fd17, %fd24;
	mul.f64 	%fd26, %fd6, %fd13;
	fma.rn.f64 	%fd27, %fd5, %fd12, %fd26;
	mul.f64 	%fd28, %fd1, %fd16;
	fma.rn.f64 	%fd29, %fd27, 0d4008000000000000, 0d3FF0000000000000;
	mul.f64 	%fd30, %fd27, 0d4012000000000000;
	fma.rn.f64 	%fd31, %fd27, %fd30, %fd29;
	sub.f64 	%fd32, %fd31, %fd7;
	sub.f64 	%fd33, %fd11, %fd25;
	fma.rn.f64 	%fd34, %fd28, %fd32, %fd33;
	cvta.to.global.u64 	%rd49, %rd78;
	add.s64 	%rd50, %rd49, %rd47;
	st.global.f64 	[%rd50], %fd34;
	cvt.s64.s32 	%rd51, %r51;
	add.s64 	%rd52, %rd1, %rd51;
	shl.b64 	%rd53, %rd52, 3;
	add.s64 	%rd54, %rd46, %rd53;
	ld.global.f64 	%fd35, [%rd54];
	ld.const.u32 	%r41, [%rd83+-4];
	cvt.rn.f64.s32 	%fd36, %r41;
	ld.const.u32 	%r42, [%rd82+-4];
	cvt.rn.f64.s32 	%fd37, %r42;
	mul.f64 	%fd38, %fd4, %fd37;
	fma.rn.f64 	%fd39, %fd3, %fd36, %fd38;
	ld.const.f64 	%fd40, [%rd84+-8];
	mul.f64 	%fd41, %fd2, %fd40;
	fma.rn.f64 	%fd42, %fd39, 0d4008000000000000, 0d3FF0000000000000;
	mul.f64 	%fd43, %fd39, 0d4012000000000000;
	fma.rn.f64 	%fd44, %fd39, %fd43, %fd42;
	sub.f64 	%fd45, %fd44, %fd23;
	mul.f64 	%fd46, %fd41, %fd45;
	mul.f64 	%fd47, %fd6, %fd37;
	fma.rn.f64 	%fd48, %fd5, %fd36, %fd47;
	mul.f64 	%fd49, %fd1, %fd40;
	fma.rn.f64 	%fd50, %fd48, 0d4008000000000000, 0d3FF0000000000000;
	mul.f64 	%fd51, %fd48, 0d4012000000000000;
	fma.rn.f64 	%fd52, %fd48, %fd51, %fd50;
	sub.f64 	%fd53, %fd52, %fd7;
	sub.f64 	%fd54, %fd35, %fd46;
	fma.rn.f64 	%fd55, %fd49, %fd53, %fd54;
	add.s64 	%rd55, %rd49, %rd53;
	st.global.f64 	[%rd55], %fd55;
	cvt.s64.s32 	%rd56, %r52;
	add.s64 	%rd57, %rd1, %rd56;
	shl.b64 	%rd58, %rd57, 3;
	add.s64 	%rd59, %rd46, %rd58;
	ld.global.f64 	%fd56, [%rd59];
	ld.const.u32 	%r43, [%rd83];
	cvt.rn.f64.s32 	%fd57, %r43;
	ld.const.u32 	%r44, [%rd82];
	cvt.rn.f64.s32 	%fd58, %r44;
	mul.f64 	%fd59, %fd4, %fd58;
	fma.rn.f64 	%fd60, %fd3, %fd57, %fd59;
	ld.const.f64 	%fd61, [%rd84];
	mul.f64 	%fd62, %fd2, %fd61;
	fma.rn.f64 	%fd63, %fd60, 0d4008000000000000, 0d3FF0000000000000;
	mul.f64 	%fd64, %fd60, 0d4012000000000000;
	fma.rn.f64 	%fd65, %fd60, %fd64, %fd63;
	sub.f64 	%fd66, %fd65, %fd23;
	mul.f64 	%fd67, %fd62, %fd66;
	mul.f64 	%fd68, %fd6, %fd58;
	fma.rn.f64 	%fd69, %fd5, %fd57, %fd68;
	mul.f64 	%fd70, %fd1, %fd61;
	fma.rn.f64 	%fd71, %fd69, 0d4008000000000000, 0d3FF0000000000000;
	mul.f64 	%fd72, %fd69, 0d4012000000000000;
	fma.rn.f64 	%fd73, %fd69, %fd72, %fd71;
	sub.f64 	%fd74, %fd73, %fd7;
	sub.f64 	%fd75, %fd56, %fd67;
	fma.rn.f64 	%fd76, %fd70, %fd74, %fd75;
	add.s64 	%rd60, %rd49, %rd58;
	st.global.f64 	[%rd60], %fd76;
	cvt.s64.s32 	%rd61, %r53;
	add.s64 	%rd62, %rd1, %rd61;
	shl.b64 	%rd63, %rd62, 3;
	add.s64 	%rd64, %rd46, %rd63;
	ld.global.f64 	%fd77, [%rd64];
	ld.const.u32 	%r45, [%rd83+4];
	cvt.rn.f64.s32 	%fd78, %r45;
	ld.const.u32 	%r46, [%rd82+4];
	cvt.rn.f64.s32 	%fd79, %r46;
	mul.f64 	%fd80, %fd4, %fd79;
	fma.rn.f64 	%fd81, %fd3, %fd78, %fd80;
	ld.const.f64 	%fd82, [%rd84+8];
	mul.f64 	%fd83, %fd2, %fd82;
	fma.rn.f64 	%fd84, %fd81, 0d4008000000000000, 0d3FF0000000000000;
	mul.f64 	%fd85, %fd81, 0d4012000000000000;
	fma.rn.f64 	%fd86, %fd81, %fd85, %fd84;
	sub.f64 	%fd87, %fd86, %fd23;
	mul.f64 	%fd88, %fd83, %fd87;
	mul.f64 	%fd89, %fd6, %fd79;
	fma.rn.f64 	%fd90, %fd5, %fd78, %fd89;
	mul.f64 	%fd91, %fd1, %fd82;
	fma.rn.f64 	%fd92, %fd90, 0d4008000000000000, 0d3FF0000000000000;
	mul.f64 	%fd93, %fd90, 0d4012000000000000;
	fma.rn.f64 	%fd94, %fd90, %fd93, %fd92;
	sub.f64 	%fd95, %fd94, %fd7;
	sub.f64 	%fd96, %fd77, %fd88;
	fma.rn.f64 	%fd97, %fd91, %fd95, %fd96;
	add.s64 	%rd65, %rd49, %rd63;
	st.global.f64 	[%rd65], %fd97;
	add.s32 	%r55, %r55, 4;
	shl.b32 	%r47, %r24, 2;
	add.s32 	%r54, %r54, %r47;
	add.s32 	%r53, %r53, %r47;
	add.s32 	%r52, %r52, %r47;
	add.s64 	%rd84, %rd84, 32;
	add.s32 	%r51, %r51, %r47;
	add.s64 	%rd83, %rd83, 16;
	add.s64 	%rd82, %rd82, 16;
	setp.ne.s32 	%p4, %r55, 0;
	@%p4 bra 	$L__BB3_4;
$L__BB3_5:
	ld.const.u32 	%r48, [nDir];
	and.b32  	%r17, %r48, 3;
	setp.eq.s32 	%p5, %r17, 0;
	@%p5 bra 	$L__BB3_8;
	mul.wide.u32 	%rd66, %r56, 8;
	mov.u64 	%rd67, wi;
	add.s64 	%rd87, %rd67, %rd66;
	mul.wide.u32 	%rd68, %r56, 4;
	mov.u64 	%rd69, dirY;
	add.s64 	%rd86, %rd69, %rd68;
	mov.u64 	%rd70, dirX;
	add.s64 	%rd85, %rd70, %rd68;
	mul.lo.s32 	%r58, %r56, %r24;
	neg.s32 	%r57, %r17;
	mul.f64 	%fd108, %fd4, %fd4;
	fma.rn.f64 	%fd109, %fd3, %fd3, %fd108;
$L__BB3_7:
	.pragma "nounroll";
	ld.param.u64 	%rd81, [_Z15processPeriodicPdPKdS1_S1_S1_S1_S1_i_param_1];
	ld.param.u64 	%rd79, [_Z15processPeriodicPdPKdS1_S1_S1_S1_S1_i_param_0];
	cvt.s64.s32 	%rd71, %r58;
	add.s64 	%rd72, %rd1, %rd71;
	cvta.to.global.u64 	%rd73, %rd81;
	shl.b64 	%rd74, %rd72, 3;
	add.s64 	%rd75, %rd73, %rd74;
	ld.global.f64 	%fd98, [%rd75];
	ld.const.u32 	%r49, [%rd85];
	cvt.rn.f64.s32 	%fd99, %r49;
	ld.const.u32 	%r50, [%rd86];
	cvt.rn.f64.s32 	%fd100, %r50;
	mul.f64 	%fd101, %fd4, %fd100;
	fma.rn.f64 	%fd102, %fd3, %fd99, %fd101;
	ld.const.f64 	%fd103, [%rd87];
	mul.f64 	%fd104, %fd2, %fd103;
	fma.rn.f64 	%fd105, %fd102, 0d4008000000000000, 0d3FF0000000000000;
	mul.f64 	%fd106, %fd102, 0d4012000000000000;
	fma.rn.f64 	%fd107, %fd102, %fd106, %fd105;
	fma.rn.f64 	%fd110, %fd109, 0dBFF8000000000000, %fd107;
	mul.f64 	%fd111, %fd104, %fd110;
	mul.f64 	%fd112, %fd6, %fd100;
	fma.rn.f64 	%fd113, %fd5, %fd99, %fd112;
	mul.f64 	%fd114, %fd1, %fd103;
	fma.rn.f64 	%fd115, %fd113, 0d4008000000000000, 0d3FF0000000000000;
	mul.f64 	%fd116, %fd113, 0d4012000000000000;
	fma.rn.f64 	%fd117, %fd113, %fd116, %fd115;
	sub.f64 	%fd118, %fd117, %fd7;
	sub.f64 	%fd119, %fd98, %fd111;
	fma.rn.f64 	%fd120, %fd114, %fd118, %fd119;
	cvta.to.global.u64 	%rd76, %rd79;
	add.s64 	%rd77, %rd76, %rd74;
	st.global.f64 	[%rd77], %fd120;
	add.s64 	%rd87, %rd87, 8;
	add.s64 	%rd86, %rd86, 4;
	add.s64 	%rd85, %rd85, 4;
	add.s32 	%r58, %r58, %r24;
	add.s32 	%r57, %r57, 1;
	setp.ne.s32 	%p6, %r57, 0;
	@%p6 bra 	$L__BB3_7;
$L__BB3_8:
	ret;

}


// ===== COMPILED SASS (sm_100) =====

	.target	sm_100

	.elftype	@"ET_EXEC"


//--------------------- .note.nv.tkinfo           --------------------------
	.section	.note.nv.tkinfo,"",@"SHT_NOTE"
	.sectionflags	@"SHF_NOTE_NV_TKINFO"
	.tkinfo
        /*0018*/ 	.word	0x00000002
        /*0030*/ 	.string	""
        /*0030*/ 	.string	"ptxas"
        /*0030*/ 	.string	"Cuda compilation tools, release 13.0, V13.0.88"
        /*0030*/ 	.string	"Build cuda_13.0.r13.0/compiler.36424714_0"
        /*0030*/ 	.string	"-arch sm_100 -m 64 "



//--------------------- .note.nv.cuinfo           --------------------------
	.section	.note.nv.cuinfo,"",@"SHT_NOTE"
	.sectionflags	@"SHF_NOTE_NV_CUINFO"
        /*0018*/ 	.short	0x0002
        /*001a*/ 	.short	0x0064
        /*001c*/ 	.short	0x0082
	.zero		2


//--------------------- .nv.info                  --------------------------
	.section	.nv.info,"",@"SHT_CUDA_INFO"
	.align	4


	//----- nvinfo : EIATTR_REGCOUNT
	.align		4
        /*0000*/ 	.byte	0x04, 0x2f
        /*0002*/ 	.short	(.L_13 - .L_12)
	.align		4
.L_12:
        /*0004*/ 	.word	index@(_Z16processStreamingPdPKdS1_S1_S1_PKb)
        /*0008*/ 	.word	0x00000020


	//----- nvinfo : EIATTR_FRAME_SIZE
	.align		4
.L_13:
        /*000c*/ 	.byte	0x04, 0x11
        /*000e*/ 	.short	(.L_15 - .L_14)
	.align		4
.L_14:
        /*0010*/ 	.word	index@(_Z16processStreamingPdPKdS1_S1_S1_PKb)
        /*0014*/ 	.word	0x00000028


	//----- nvinfo : EIATTR_REGCOUNT
	.align		4
.L_15:
        /*0018*/ 	.byte	0x04, 0x2f
        /*001a*/ 	.short	(.L_17 - .L_16)
	.align		4
.L_16:
        /*001c*/ 	.word	index@(_Z16processCollisionPdPKdS1_S1_S1_PKb)
        /*0020*/ 	.word	0x00000020


	//----- nvinfo : EIATTR_FRAME_SIZE
	.align		4
.L_17:
        /*0024*/ 	.byte	0x04, 0x11
        /*0026*/ 	.short	(.L_19 - .L_18)
	.align		4
.L_18:
        /*0028*/ 	.word	index@($__internal_1_$__cuda_sm20_div_rn_f64_full)
        /*002c*/ 	.word	0x00000000


	//----- nvinfo : EIATTR_FRAME_SIZE
	.align		4
.L_19:
        /*0030*/ 	.byte	0x04, 0x11
        /*0032*/ 	.short	(.L_21 - .L_20)
	.align		4
.L_20:
        /*0034*/ 	.word	index@(_Z16processCollisionPdPKdS1_S1_S1_PKb)
        /*0038*/ 	.word	0x00000000


	//----- nvinfo : EIATTR_REGCOUNT
	.align		4
.L_21:
        /*003c*/ 	.byte	0x04, 0x2f
        /*003e*/ 	.short	(.L_23 - .L_22)
	.align		4
.L_22:
        /*0040*/ 	.word	index@(_Z14processComputePdS_S_PKdPKb)
        /*0044*/ 	.word	0x00000020


	//----- nvinfo : EIATTR_FRAME_SIZE
	.align		4
.L_23:
        /*0048*/ 	.byte	0x04, 0x11
        /*004a*/ 	.short	(.L_25 - .L_24)
	.align		4
.L_24:
        /*004c*/ 	.word	index@($__internal_0_$__cuda_sm20_div_rn_f64_full)
        /*0050*/ 	.word	0x00000000


	//----- nvinfo : EIATTR_FRAME_SIZE
	.align		4
.L_25:
        /*0054*/ 	.byte	0x04, 0x11
        /*0056*/ 	.short	(.L_27 - .L_26)
	.align		4
.L_26:
        /*0058*/ 	.word	index@(_Z14processComputePdS_S_PKdPKb)
        /*005c*/ 	.word	0x00000000


	//----- nvinfo : EIATTR_REGCOUNT
	.align		4
.L_27:
        /*0060*/ 	.byte	0x04, 0x2f
        /*0062*/ 	.short	(.L_29 - .L_28)
	.align		4
.L_28:
        /*0064*/ 	.word	index@(_Z15processPeriodicPdPKdS1_S1_S1_S1_S1_i)
        /*0068*/ 	.word	0x00000028


	//----- nvinfo : EIATTR_FRAME_SIZE
	.align		4
.L_29:
        /*006c*/ 	.byte	0x04, 0x11
        /*006e*/ 	.short	(.L_31 - .L_30)
	.align		4
.L_30:
        /*0070*/ 	.word	index@(_Z15processPeriodicPdPKdS1_S1_S1_S1_S1_i)
        /*0074*/ 	.word	0x00000000


	//----- nvinfo : EIATTR_MIN_STACK_SIZE
	.align		4
.L_31:
        /*0078*/ 	.byte	0x04, 0x12
        /*007a*/ 	.short	(.L_33 - .L_32)
	.align		4
.L_32:
        /*007c*/ 	.word	index@(_Z15processPeriodicPdPKdS1_S1_S1_S1_S1_i)
        /*0080*/ 	.word	0x00000000


	//----- nvinfo : EIATTR_MIN_STACK_SIZE
	.align		4
.L_33:
        /*0084*/ 	.byte	0x04, 0x12
        /*0086*/ 	.short	(.L_35 - .L_34)
	.align		4
.L_34:
        /*0088*/ 	.word	index@(_Z14processComputePdS_S_PKdPKb)
        /*008c*/ 	.word	0x00000000


	//----- nvinfo : EIATTR_MIN_STACK_SIZE
	.align		4
.L_35:
        /*0090*/ 	.byte	0x04, 0x12
        /*0092*/ 	.short	(.L_37 - .L_36)
	.align		4
.L_36:
        /*0094*/ 	.word	index@(_Z16processCollisionPdPKdS1_S1_S1_PKb)
        /*0098*/ 	.word	0x00000000


	//----- nvinfo : EIATTR_MIN_STACK_SIZE
	.align		4
.L_37:
        /*009c*/ 	.byte	0x04, 0x12
        /*009e*/ 	.short	(.L_39 - .L_38)
	.align		4
.L_38:
        /*00a0*/ 	.word	index@(_Z16processStreamingPdPKdS1_S1_S1_PKb)
        /*00a4*/ 	.word	0x00000028
.L_39:


//--------------------- .nv.compat                --------------------------
	.section	.nv.compat,"",@"SHT_CUDA_COMPAT_INFO"
	.align	4
        /*0000*/ 	.byte	0x02, 0x09, 0x00, 0x00, 0x02, 0x02, 0x01, 0x00, 0x02, 0x05, 0x05, 0x00, 0x03, 0x07, 0x01, 0x01
        /*0010*/ 	.byte	0x02, 0x03, 0x00, 0x00, 0x02, 0x06, 0x01, 0x00, 0x04, 0x0b, 0x08, 0x00, 0x01, 0x00, 0x00, 0x00
        /*0020*/ 	.byte	0x00, 0x00, 0x00, 0x00


//--------------------- .nv.info._Z15processPeriodicPdPKdS1_S1_S1_S1_S1_i --------------------------
	.section	.nv.info._Z15processPeriodicPdPKdS1_S1_S1_S1_S1_i,"",@"SHT_CUDA_INFO"
	.sectionflags	@""
	.align	4


	//----- nvinfo : EIATTR_CUDA_API_VERSION
	.align		4
        /*0000*/ 	.byte	0x04, 0x37
        /*0002*/ 	.short	(.L_41 - .L_40)
.L_40:
        /*0004*/ 	.word	0x00000082


	//----- nvinfo : EIATTR_KPARAM_INFO
	.align		4
.L_41:
        /*0008*/ 	.byte	0x04, 0x17
        /*000a*/ 	.short	(.L_43 - .L_42)
.L_42:
        /*000c*/ 	.word	0x00000000
        /*0010*/ 	.short	0x0007
        /*0012*/ 	.short	0x0038
        /*0014*/ 	.byte	0x00, 0xf0, 0x11, 0x00


	//----- nvinfo : EIATTR_KPARAM_INFO
	.align		4
.L_43:
        /*0018*/ 	.byte	0x04, 0x17
        /*001a*/ 	.short	(.L_45 - .L_44)
.L_44:
        /*001c*/ 	.word	0x00000000
        /*0020*/ 	.short	0x0006
        /*0022*/ 	.short	0x0030
        /*0024*/ 	.byte	0x00, 0xf5, 0x21, 0x00


	//----- nvinfo : EIATTR_KPARAM_INFO
	.align		4
.L_45:
        /*0028*/ 	.byte	0x04, 0x17
        /*002a*/ 	.short	(.L_47 - .L_46)
.L_46:
        /*002c*/ 	.word	0x00000000
        /*0030*/ 	.short	0x0005
        /*0032*/ 	.short	0x0028
        /*0034*/ 	.byte	0x00, 0xf5, 0x21, 0x00


	//----- nvinfo : EIATTR_KPARAM_INFO
	.align		4
.L_47:
        /*0038*/ 	.byte	0x04, 0x17
        /*003a*/ 	.short	(.L_49 - .L_48)
.L_48:
        /*003c*/ 	.word	0x00000000
        /*0040*/ 	.short	0x0004
        /*0042*/ 	.short	0x0020
        /*0044*/ 	.byte	0x00, 0xf5, 0x21, 0x00


	//----- nvinfo : EIATTR_KPARAM_INFO
	.align		4
.L_49:
        /*0048*/ 	.byte	0x04, 0x17
        /*004a*/ 	.short	(.L_51 - .L_50)
.L_50:
        /*004c*/ 	.word	0x00000000
        /*0050*/ 	.short	0x0003
        /*0052*/ 	.short	0x0018
        /*0054*/ 	.byte	0x00, 0xf5, 0x21, 0x00


	//----- nvinfo : EIATTR_KPARAM_INFO
	.align		4
.L_51:
        /*0058*/ 	.byte	0x04, 0x17
        /*005a*/ 	.short	(.L_53 - .L_52)
.L_52:
        /*005c*/ 	.word	0x00000000
        /*0060*/ 	.short	0x0002
        /*0062*/ 	.short	0x0010
        /*0064*/ 	.byte	0x00, 0xf5, 0x21, 0x00


	//----- nvinfo : EIATTR_KPARAM_INFO
	.align		4
.L_53:
        /*0068*/ 	.byte	0x04, 0x17
        /*006a*/ 	.short	(.L_55 - .L_54)
.L_54:
        /*006c*/ 	.word	0x00000000
        /*0070*/ 	.short	0x0001
        /*0072*/ 	.short	0x0008
        /*0074*/ 	.byte	0x00, 0xf5, 0x21, 0x00


	//----- nvinfo : EIATTR_KPARAM_INFO
	.align		4
.L_55:
        /*0078*/ 	.byte	0x04, 0x17
        /*007a*/ 	.short	(.L_57 - .L_56)
.L_56:
        /*007c*/ 	.word	0x00000000
        /*0080*/ 	.short	0x0000
        /*0082*/ 	.short	0x0000
        /*0084*/ 	.byte	0x00, 0xf5, 0x21, 0x00


	//----- nvinfo : EIATTR_SPARSE_MMA_MASK
	.align		4
.L_57:
        /*0088*/ 	.byte	0x03, 0x50
        /*008a*/ 	.short	0x0000


	//----- nvinfo : EIATTR_MAXREG_COUNT
	.align		4
        /*008c*/ 	.byte	0x03, 0x1b
        /*008e*/ 	.short	0x00ff


	//----- nvinfo : EIATTR_MERCURY_ISA_VERSION
	.align		4
        /*0090*/ 	.byte	0x03, 0x5f
        /*0092*/ 	.short	0x0101


	//----- nvinfo : EIATTR_VRC_CTA_INIT_COUNT
	.align		4
        /*0094*/ 	.byte	0x02, 0x4a
	.zero		1
	.zero		1


	//----- nvinfo : EIATTR_EXIT_INSTR_OFFSETS
	.align		4
        /*0098*/ 	.byte	0x04, 0x1c
        /*009a*/ 	.short	(.L_59 - .L_58)


	//   ....[0]....
.L_58:
        /*009c*/ 	.word	0x00000110


	//   ....[1]....
        /*00a0*/ 	.word	0x00000240


	//   ....[2]....
        /*00a4*/ 	.word	0x00000ca0


	//   ....[3]....
        /*00a8*/ 	.word	0x00000ff0


	//----- nvinfo : EIATTR_CBANK_PARAM_SIZE
	.align		4
.L_59:
        /*00ac*/ 	.byte	0x03, 0x19
        /*00ae*/ 	.short	0x003c


	//----- nvinfo : EIATTR_PARAM_CBANK
	.align		4
        /*00b0*/ 	.byte	0x04, 0x0a
        /*00b2*/ 	.short	(.L_61 - .L_60)
	.align		4
.L_60:
        /*00b4*/ 	.word	index@(.nv.constant0._Z15processPeriodicPdPKdS1_S1_S1_S1_S1_i)
        /*00b8*/ 	.short	0x0380
        /*00ba*/ 	.short	0x003c


	//----- nvinfo : EIATTR_SW_WAR
	.align		4
.L_61:
        /*00bc*/ 	.byte	0x04, 0x36
        /*00be*/ 	.short	(.L_63 - .L_62)
.L_62:
        /*00c0*/ 	.word	0x00000008
.L_63:


//--------------------- .nv.info._Z14processComputePdS_S_PKdPKb --------------------------
	.section	.nv.info._Z14processComputePdS_S_PKdPKb,"",@"SHT_CUDA_INFO"
	.sectionflags	@""
	.align	4


	//----- nvinfo : EIATTR_CUDA_API_VERSION
	.align		4
        /*0000*/ 	.byte	0x04, 0x37
        /*0002*/ 	.short	(.L_65 - .L_64)
.L_64:
        /*0004*/ 	.word	0x00000082


	//----- nvinfo : EIATTR_KPARAM_INFO
	.align		4
.L_65:
        /*0008*/ 	.byte	0x04, 0x17
        /*000a*/ 	.short	(.L_67 - .L_66)
.L_66:
        /*000c*/ 	.word	0x00000000
        /*0010*/ 	.short	0x0004
        /*0012*/ 	.short	0x0020
        /*0014*/ 	.byte	0x00, 0xf5, 0x21, 0x00


	//----- nvinfo : EIATTR_KPARAM_INFO
	.align		4
.L_67:
        /*0018*/ 	.byte	0x04, 0x17
        /*001a*/ 	.short	(.L_69 - .L_68)
.L_68:
        /*001c*/ 	.word	0x00000000
        /*0020*/ 	.short	0x0003
        /*0022*/ 	.short	0x0018
        /*0024*/ 	.byte	0x00, 0xf5, 0x21, 0x00


	//----- nvinfo : EIATTR_KPARAM_INFO
	.align		4
.L_69:
        /*0028*/ 	.byte	0x04, 0x17
        /*002a*/ 	.short	(.L_71 - .L_70)
.L_70:
        /*002c*/ 	.word	0x00000000
        /*0030*/ 	.short	0x0002
        /*0032*/ 	.short	0x0010
        /*0034*/ 	.byte	0x00, 0xf5, 0x21, 0x00


	//----- nvinfo : EIATTR_KPARAM_INFO
	.align		4
.L_71:
        /*0038*/ 	.byte	0x04, 0x17
        /*003a*/ 	.short	(.L_73 - .L_72)
.L_72:
        /*003c*/ 	.word	0x00000000
        /*0040*/ 	.short	0x0001
        /*0042*/ 	.short	0x0008
        /*0044*/ 	.byte	0x00, 0xf5, 0x21, 0x00


	//----- nvinfo : EIATTR_KPARAM_INFO
	.align		4
.L_73:
        /*0048*/ 	.byte	0x04, 0x17
        /*004a*/ 	.short	(.L_75 - .L_74)
.L_74:
        /*004c*/ 	.word	0x00000000
        /*0050*/ 	.short	0x0000
        /*0052*/ 	.short	0x0000
        /*0054*/ 	.byte	0x00, 0xf5, 0x21, 0x00


	//----- nvinfo : EIATTR_SPARSE_MMA_MASK
	.align		4
.L_75:
        /*0058*/ 	.byte	0x03, 0x50
        /*005a*/ 	.short	0x0000


	//----- nvinfo : EIATTR_MAXREG_COUNT
	.align		4
        /*005c*/ 	.byte	0x03, 0x1b
        /*005e*/ 	.short	0x00ff


	//----- nvinfo : EIATTR_MERCURY_ISA_VERSION
	.align		4
        /*0060*/ 	.byte	0x03, 0x5f
        /*0062*/ 	.short	0x0101


	//----- nvinfo : EIATTR_VRC_CTA_INIT_COUNT
	.align		4
        /*0064*/ 	.byte	0x02, 0x4a
	.zero		1
	.zero		1


	//----- nvinfo : EIATTR_EXIT_INSTR_OFFSETS
	.align		4
        /*0068*/ 	.byte	0x04, 0x1c
        /*006a*/ 	.short	(.L_77 - .L_76)


	//   ....[0]....
.L_76:
        /*006c*/ 	.word	0x00000110


	//   ....[1]....
        /*0070*/ 	.word	0x00000180


	//   ....[2]....
        /*0074*/ 	.word	0x00001070


	//----- nvinfo : EIATTR_CRS_STACK_SIZE
	.align		4
.L_77:
        /*0078*/ 	.byte	0x04, 0x1e
        /*007a*/ 	.short	(.L_79 - .L_78)
.L_78:
        /*007c*/ 	.word	0x00000000


	//----- nvinfo : EIATTR_CBANK_PARAM_SIZE
	.align		4
.L_79:
        /*0080*/ 	.byte	0x03, 0x19
        /*0082*/ 	.short	0x0028


	//----- nvinfo : EIATTR_PARAM_CBANK
	.align		4
        /*0084*/ 	.byte	0x04, 0x0a
        /*0086*/ 	.short	(.L_81 - .L_80)
	.align		4
.L_80:
        /*0088*/ 	.word	index@(.nv.constant0._Z14processComputePdS_S_PKdPKb)
        /*008c*/ 	.short	0x0380
        /*008e*/ 	.short	0x0028


	//----- nvinfo : EIATTR_SW_WAR
	.align		4
.L_81:
        /*0090*/ 	.byte	0x04, 0x36
        /*0092*/ 	.short	(.L_83 - .L_82)
.L_82:
        /*0094*/ 	.word	0x00000008
.L_83:


//--------------------- .nv.info._Z16processCollisionPdPKdS1_S1_S1_PKb --------------------------
	.section	.nv.info._Z16processCollisionPdPKdS1_S1_S1_PKb,"",@"SHT_CUDA_INFO"
	.sectionflags	@""
	.align	4


	//----- nvinfo : EIATTR_CUDA_API_VERSION
	.align		4
        /*0000*/ 	.byte	0x04, 0x37
        /*0002*/ 	.short	(.L_85 - .L_84)
.L_84:
        /*0004*/ 	.word	0x00000082


	//----- nvinfo : EIATTR_KPARAM_INFO
	.align		4
.L_85:
        /*0008*/ 	.byte	0x04, 0x17
        /*000a*/ 	.short	(.L_87 - .L_86)
.L_86:
        /*000c*/ 	.word	0x00000000
        /*0010*/ 	.short	0x0005
        /*0012*/ 	.short	0x0028
        /*0014*/ 	.byte	0x00, 0xf5, 0x21, 0x00


	//----- nvinfo : EIATTR_KPARAM_INFO
	.align		4
.L_87:
        /*0018*/ 	.byte	0x04, 0x17
        /*001a*/ 	.short	(.L_89 - .L_88)
.L_88:
        /*001c*/ 	.word	0x00000000
        /*0020*/ 	.short	0x0004
        /*0022*/ 	.short	0x0020
        /*0024*/ 	.byte	0x00, 0xf5, 0x21, 0x00


	//----- nvinfo : EIATTR_KPARAM_INFO
	.align		4
.L_89:
        /*0028*/ 	.byte	0x04, 0x17
        /*002a*/ 	.short	(.L_91 - .L_90)
.L_90:
        /*002c*/ 	.word	0x00000000
        /*0030*/ 	.short	0x0003
        /*0032*/ 	.short	0x0018
        /*0034*/ 	.byte	0x00, 0xf5, 0x21, 0x00


	//----- nvinfo : EIATTR_KPARAM_INFO
	.align		4
.L_91:
        /*0038*/ 	.byte	0x04, 0x17
        /*003a*/ 	.short	(.L_93 - .L_92)
.L_92:
        /*003c*/ 	.word	0x00000000
        /*0040*/ 	.short	0x0002
        /*0042*/ 	.short	0x0010
        /*0044*/ 	.byte	0x00, 0xf5, 0x21, 0x00


	//----- nvinfo : EIATTR_KPARAM_INFO
	.align		4
.L_93:
        /*0048*/ 	.byte	0x04, 0x17
        /*004a*/ 	.short	(.L_95 - .L_94)
.L_94:
        /*004c*/ 	.word	0x00000000
        /*0050*/ 	.short	0x0001
        /*0052*/ 	.short	0x0008
        /*0054*/ 	.byte	0x00, 0xf5, 0x21, 0x00


	//----- nvinfo : EIATTR_KPARAM_INFO
	.align		4
.L_95:
        /*0058*/ 	.byte	0x04, 0x17
        /*005a*/ 	.short	(.L_97 - .L_96)
.L_96:
        /*005c*/ 	.word	0x00000000
        /*0060*/ 	.short	0x0000
        /*0062*/ 	.short	0x0000
        /*0064*/ 	.byte	0x00, 0xf5, 0x21, 0x00


	//----- nvinfo : EIATTR_SPARSE_MMA_MASK
	.align		4
.L_97:
        /*0068*/ 	.byte	0x03, 0x50
        /*006a*/ 	.short	0x0000


	//----- nvinfo : EIATTR_MAXREG_COUNT
	.align		4
        /*006c*/ 	.byte	0x03, 0x1b
        /*006e*/ 	.short	0x00ff


	//----- nvinfo : EIATTR_MERCURY_ISA_VERSION
	.align		4
        /*0070*/ 	.byte	0x03, 0x5f
        /*0072*/ 	.short	0x0101


	//----- nvinfo : EIATTR_VRC_CTA_INIT_COUNT
	.align		4
        /*0074*/ 	.byte	0x02, 0x4a
	.zero		1
	.zero		1


	//----- nvinfo : EIATTR_EXIT_INSTR_OFFSETS
	.align		4
        /*0078*/ 	.byte	0x04, 0x1c
        /*007a*/ 	.short	(.L_99 - .L_98)


	//   ....[0]....
.L_98:
        /*007c*/ 	.word	0x00000110


	//   ....[1]....
        /*0080*/ 	.word	0x00000180


	//   ....[2]....
        /*0084*/ 	.word	0x00001d60


	//   ....[3]....
        /*0088*/ 	.word	0x00002570


	//   ....[4]....
        /*008c*/ 	.word	0x00002850


	//----- nvinfo : EIATTR_CRS_STACK_SIZE
	.align		4
.L_99:
        /*0090*/ 	.byte	0x04, 0x1e
        /*0092*/ 	.short	(.L_101 - .L_100)
.L_100:
        /*0094*/ 	.word	0x00000000


	//----- nvinfo : EIATTR_CBANK_PARAM_SIZE
	.align		4
.L_101:
        /*0098*/ 	.byte	0x03, 0x19
        /*009a*/ 	.short	0x0030


	//----- nvinfo : EIATTR_PARAM_CBANK
	.align		4
        /*009c*/ 	.byte	0x04, 0x0a
        /*009e*/ 	.short	(.L_103 - .L_102)
	.align		4
.L_102:
        /*00a0*/ 	.word	index@(.nv.constant0._Z16processCollisionPdPKdS1_S1_S1_PKb)
        /*00a4*/ 	.short	0x0380
        /*00a6*/ 	.short	0x0030


	//----- nvinfo : EIATTR_SW_WAR
	.align		4
.L_103:
        /*00a8*/ 	.byte	0x04, 0x36
        /*00aa*/ 	.short	(.L_105 - .L_104)
.L_104:
        /*00ac*/ 	.word	0x00000008
.L_105:


//--------------------- .nv.info._Z16processStreamingPdPKdS1_S1_S1_PKb --------------------------
	.section	.nv.info._Z16processStreamingPdPKdS1_S1_S1_PKb,"",@"SHT_CUDA_INFO"
	.sectionflags	@""
	.align	4


	//----- nvinfo : EIATTR_CUDA_API_VERSION
	.align		4
        /*0000*/ 	.byte	0x04, 0x37
        /*0002*/ 	.short	(.L_107 - .L_106)
.L_106:
        /*0004*/ 	.word	0x00000082


	//----- nvinfo : EIATTR_KPARAM_INFO
	.align		4
.L_107:
        /*0008*/ 	.byte	0x04, 0x17
        /*000a*/ 	.short	(.L_109 - .L_108)
.L_108:
        /*000c*/ 	.word	0x00000000
        /*0010*/ 	.short	0x0005
        /*0012*/ 	.short	0x0028
        /*0014*/ 	.byte	0x00, 0xf5, 0x21, 0x00


	//----- nvinfo : EIATTR_KPARAM_INFO
	.align		4
.L_109:
        /*0018*/ 	.byte	0x04, 0x17
        /*001a*/ 	.short	(.L_111 - .L_110)
.L_110:
        /*001c*/ 	.word	0x00000000
        /*0020*/ 	.short	0x0004
        /*0022*/ 	.short	0x0020
        /*0024*/ 	.byte	0x00, 0xf5, 0x21, 0x00


	//----- nvinfo : EIATTR_KPARAM_INFO
	.align		4
.L_111:
        /*0028*/ 	.byte	0x04, 0x17
        /*002a*/ 	.short	(.L_113 - .L_112)
.L_112:
        /*002c*/ 	.word	0x00000000
        /*0030*/ 	.short	0x0003
        /*0032*/ 	.short	0x0018
        /*0034*/ 	.byte	0x00, 0xf5, 0x21, 0x00


	//----- nvinfo : EIATTR_KPARAM_INFO
	.align		4
.L_113:
        /*0038*/ 	.byte	0x04, 0x17
        /*003a*/ 	.short	(.L_115 - .L_114)
.L_114:
        /*003c*/ 	.word	0x00000000
        /*0040*/ 	.short	0x0002
        /*0042*/ 	.short	0x0010
        /*0044*/ 	.byte	0x00, 0xf5, 0x21, 0x00


	//----- nvinfo : EIATTR_KPARAM_INFO
	.align		4
.L_115:
        /*0048*/ 	.byte	0x04, 0x17
        /*004a*/ 	.short	(.L_117 - .L_116)
.L_116:
        /*004c*/ 	.word	0x00000000
        /*0050*/ 	.short	0x0001
        /*0052*/ 	.short	0x0008
        /*0054*/ 	.byte	0x00, 0xf5, 0x21, 0x00


	//----- nvinfo : EIATTR_KPARAM_INFO
	.align		4
.L_117:
        /*0058*/ 	.byte	0x04, 0x17
        /*005a*/ 	.short	(.L_119 - .L_118)
.L_118:
        /*005c*/ 	.word	0x00000000
        /*0060*/ 	.short	0x0000
        /*0062*/ 	.short	0x0000
        /*0064*/ 	.byte	0x00, 0xf5, 0x21, 0x00


	//----- nvinfo : EIATTR_SPARSE_MMA_MASK
	.align		4
.L_119:
        /*0068*/ 	.byte	0x03, 0x50
        /*006a*/ 	.short	0x0000


	//----- nvinfo : EIATTR_MAXREG_COUNT
	.align		4
        /*006c*/ 	.byte	0x03, 0x1b
        /*006e*/ 	.short	0x00ff


	//----- nvinfo : EIATTR_MERCURY_ISA_VERSION
	.align		4
        /*0070*/ 	.byte	0x03, 0x5f
        /*0072*/ 	.short	0x0101


	//----- nvinfo : EIATTR_VRC_CTA_INIT_COUNT
	.align		4
        /*0074*/ 	.byte	0x02, 0x4a
	.zero		1
	.zero		1


	//----- nvinfo : EIATTR_EXIT_INSTR_OFFSETS
	.align		4
        /*0078*/ 	.byte	0x04, 0x1c
        /*007a*/ 	.short	(.L_121 - .L_120)


	//   ....[0]....
.L_120:
        /*007c*/ 	.word	0x00000400


	//   ....[1]....
        /*0080*/ 	.word	0x00000dd0


	//   ....[2]....
        /*0084*/ 	.word	0x00001160


	//   ....[3]....
        /*0088*/ 	.word	0x000012a0


	//   ....[4]....
        /*008c*/ 	.word	0x000012d0


	//   ....[5]....
        /*0090*/ 	.word	0x00001b00


	//   ....[6]....
        /*0094*/ 	.word	0x00001db0


	//----- nvinfo : EIATTR_CRS_STACK_SIZE
	.align		4
.L_121:
        /*0098*/ 	.byte	0x04, 0x1e
        /*009a*/ 	.short	(.L_123 - .L_122)
.L_122:
        /*009c*/ 	.word	0x00000000


	//----- nvinfo : EIATTR_CBANK_PARAM_SIZE
	.align		4
.L_123:
        /*00a0*/ 	.byte	0x03, 0x19
        /*00a2*/ 	.short	0x0030


	//----- nvinfo : EIATTR_PARAM_CBANK
	.align		4
        /*00a4*/ 	.byte	0x04, 0x0a
        /*00a6*/ 	.short	(.L_125 - .L_124)
	.align		4
.L_124:
        /*00a8*/ 	.word	index@(.nv.constant0._Z16processStreamingPdPKdS1_S1_S1_PKb)
        /*00ac*/ 	.short	0x0380
        /*00ae*/ 	.short	0x0030


	//----- nvinfo : EIATTR_SW_WAR
	.align		4
.L_125:
        /*00b0*/ 	.byte	0x04, 0x36
        /*00b2*/ 	.short	(.L_127 - .L_126)
.L_126:
        /*00b4*/ 	.word	0x00000008
.L_127:


//--------------------- .nv.callgraph             --------------------------
	.section	.nv.callgraph,"",@"SHT_CUDA_CALLGRAPH"
	.align	4
	.sectionentsize	8
	.align		4
        /*0000*/ 	.word	0x00000000
	.align		4
        /*0004*/ 	.word	0xffffffff
	.align		4
        /*0008*/ 	.word	0x00000000
	.align		4
        /*000c*/ 	.word	0xfffffffe
	.align		4
        /*0010*/ 	.word	0x00000000
	.align		4
        /*0014*/ 	.word	0xfffffffd
	.align		4
        /*0018*/ 	.word	0x00000000
	.align		4
        /*001c*/ 	.word	0xfffffffc


//--------------------- .nv.constant3             --------------------------
	.section	.nv.constant3,"a",@progbits
	.align	8
.nv.constant3:
	.type		tileX,@object
	.size		tileX,(tileY - tileX)
tileX:
	.zero		4
	.type		tileY,@object
	.size		tileY,(nElem - tileY)
tileY:
	.zero		4
	.type		nElem,@object
	.size		nElem,(nDir - nElem)
nElem:
	.zero		4
	.type		nDir,@object
	.size		nDir,(wi - nDir)
nDir:
	.zero		4
	.type		wi,@object
	.size		wi,(dirX - wi)
wi:
	.zero		72
	.type		dirX,@object
	.size		dirX,(dirY - dirX)
dirX:
	.zero		36
	.type		dirY,@object
	.size		dirY,(bi - dirY)
dirY:
	.zero		36
	.type		bi,@object
	.size		bi,(.L_7 - bi)
bi:
	.zero		36
.L_7:
	.zero		4
	.type		cs,@object
	.size		cs,(tau - cs)
cs:
	.zero		32
	.type		tau,@object
	.size		tau,(constant_Fx - tau)
tau:
	.zero		24
	.type		constant_Fx,@object
	.size		constant_Fx,(constant_Fy - constant_Fx)
constant_Fx:
	.zero		72
	.type		constant_Fy,@object
	.size		constant_Fy,(.L_11 - constant_Fy)
constant_Fy:
	.zero		72
.L_11:


//--------------------- .text._Z15processPeriodicPdPKdS1_S1_S1_S1_S1_i --------------------------
	.section	.text._Z15processPeriodicPdPKdS1_S1_S1_S1_S1_i,"ax",@progbits
	.align	128
        .global         _Z15processPeriodicPdPKdS1_S1_S1_S1_S1_i
        .type           _Z15processPeriodicPdPKdS1_S1_S1_S1_S1_i,@function
        .size           _Z15processPeriodicPdPKdS1_S1_S1_S1_S1_i,(.L_x_73 - _Z15processPeriodicPdPKdS1_S1_S1_S1_S1_i)
        .other          _Z15processPeriodicPdPKdS1_S1_S1_S1_S1_i,@"STO_CUDA_ENTRY STV_DEFAULT"
_Z15processPeriodicPdPKdS1_S1_S1_S1_S1_i:
.text._Z15processPeriodicPdPKdS1_S1_S1_S1_S1_i:
[----:B------:R-:W-:Y:S01]  /*0000*/  LDC R1, c[0x0][0x37c] ;  /* 0x0000df00ff017b82 */ /* 0x000fe20000000800 */
[----:B------:R-:W0:Y:S01]  /*0010*/  S2R R2, SR_TID.X ;  /* 0x0000000000027919 */ /* 0x000e220000002100 */
[----:B------:R-:W1:Y:S06]  /*0020*/  LDCU UR6, c[0x0][0x370] ;  /* 0x00006e00ff0677ac */ /* 0x000e6c0008000800 */
[----:B------:R-:W-:Y:S01]  /*0030*/  S2UR UR4, SR_CTAID.X ;  /* 0x00000000000479c3 */ /* 0x000fe20000002500 */
[----:B------:R-:W0:Y:S01]  /*0040*/  S2R R3, SR_TID.Y ;  /* 0x0000000000037919 */ /* 0x000e220000002200 */
[----:B------:R-:W0:Y:S01]  /*0050*/  LDCU UR7, c[0x0][0x360] ;  /* 0x00006c00ff0777ac */ /* 0x000e220008000800 */
[----:B------:R-:W2:Y:S05]  /*0060*/  LDCU UR25, c[0x0][0x3b8] ;  /* 0x00007700ff1977ac */ /* 0x000eaa0008000800 */
[----:B------:R-:W1:Y:S08]  /*0070*/  S2UR UR5, SR_CTAID.Y ;  /* 0x00000000000579c3 */ /* 0x000e700000002600 */
[----:B------:R-:W3:Y:S01]  /*0080*/  LDC R5, c[0x0][0x364] ;  /* 0x0000d900ff057b82 */ /* 0x000ee20000000800 */
[----:B-1----:R-:W-:Y:S01]  /*0090*/  UIMAD UR4, UR5, UR6, UR4 ;  /* 0x00000006050472a4 */ /* 0x002fe2000f8e0204 */
[----:B0-----:R-:W-:-:S02]  /*00a0*/  IMAD R2, R3, UR7, R2 ;  /* 0x0000000703027c24 */ /* 0x001fc4000f8e0202 */
[----:B------:R-:W-:Y:S02]  /*00b0*/  IMAD.MOV.U32 R3, RZ, RZ, RZ ;  /* 0x000000ffff037224 */ /* 0x000fe400078e00ff */
[----:B---3--:R-:W-:-:S04]  /*00c0*/  IMAD R5, R5, UR7, RZ ;  /* 0x0000000705057c24 */ /* 0x008fc8000f8e02ff */
[----:B------:R-:W-:Y:S01]  /*00d0*/  IMAD.WIDE.U32 R2, R5, UR4, R2 ;  /* 0x0000000405027c25 */ /* 0x000fe2000f8e0002 */
[----:B--2---:R-:W-:Y:S02]  /*00e0*/  USHF.R.S32.HI UR4, URZ, 0x1f, UR25 ;  /* 0x0000001fff047899 */ /* 0x004fe40008011419 */
[----:B------:R-:W-:-:S04]  /*00f0*/  ISETP.GE.U32.AND P0, PT, R2, UR25, PT ;  /* 0x0000001902007c0c */ /* 0x000fc8000bf06070 */
[----:B------:R-:W-:-:S13]  /*0100*/  ISETP.GE.U32.AND.EX P0, PT, R3, UR4, PT, P0 ;  /* 0x0000000403007c0c */ /* 0x000fda000bf06100 */
[----:B------:R-:W-:Y:S05]  /*0110*/  @P0 EXIT ;  /* 0x000000000000094d */ /* 0x000fea0003800000 */
[----:B------:R-:W0:Y:S01]  /*0120*/  LDCU UR6, c[0x3][0xc] ;  /* 0x00c00180ff0677ac */ /* 0x000e220008000800 */
[C---:B------:R-:W-:Y:S01]  /*0130*/  IMAD.SHL.U32 R4, R2.reuse, 0x8, RZ ;  /* 0x0000000802047824 */ /* 0x040fe200078e00ff */
[----:B------:R-:W-:Y:S01]  /*0140*/  SHF.L.U64.HI R0, R2, 0x3, R3 ;  /* 0x0000000302007819 */ /* 0x000fe20000010203 */
[----:B------:R-:W1:Y:S01]  /*0150*/  LDCU.128 UR8, c[0x0][0x390] ;  /* 0x00007200ff0877ac */ /* 0x000e620008000c00 */
[----:B------:R-:W2:Y:S01]  /*0160*/  LDCU.128 UR12, c[0x0][0x3a0] ;  /* 0x00007400ff0c77ac */ /* 0x000ea20008000c00 */
[----:B------:R-:W3:Y:S01]  /*0170*/  LDCU.64 UR4, c[0x0][0x3b0] ;  /* 0x00007600ff0477ac */ /* 0x000ee20008000a00 */
[----:B0-----:R-:W-:Y:S01]  /*0180*/  UISETP.GE.AND UP0, UPT, UR6, 0x1, UPT ;  /* 0x000000010600788c */ /* 0x001fe2000bf06270 */
[----:B-1----:R-:W-:-:S05]  /*0190*/  IADD3 R18, P0, PT, R4, UR8, RZ ;  /* 0x0000000804127c10 */ /* 0x002fca000ff1e0ff */
[----:B------:R-:W-:Y:S02]  /*01a0*/  PLOP3.LUT P5, PT, PT, PT, UP0, 0x80, 0x8 ;  /* 0x000000000008781c */ /* 0x000fe40003faf008 */
[C---:B------:R-:W-:Y:S02]  /*01b0*/  IADD3 R8, P1, PT, R4.reuse, UR10, RZ ;  /* 0x0000000a04087c10 */ /* 0x040fe4000ff3e0ff */
[C---:B--2---:R-:W-:Y:S02]  /*01c0*/  IADD3 R10, P2, PT, R4.reuse, UR12, RZ ;  /* 0x0000000c040a7c10 */ /* 0x044fe4000ff5e0ff */
[C---:B------:R-:W-:Y:S02]  /*01d0*/  IADD3 R6, P3, PT, R4.reuse, UR14, RZ ;  /* 0x0000000e04067c10 */ /* 0x040fe4000ff7e0ff */
[----:B---3--:R-:W-:Y:S02]  /*01e0*/  IADD3 R4, P4, PT, R4, UR4, RZ ;  /* 0x0000000404047c10 */ /* 0x008fe4000ff9e0ff */
[----:B------:R-:W-:-:S02]  /*01f0*/  IADD3.X R19, PT, PT, R0, UR9, RZ, P0, !PT ;  /* 0x0000000900137c10 */ /* 0x000fc400087fe4ff */
[C---:B------:R-:W-:Y:S02]  /*0200*/  IADD3.X R9, PT, PT, R0.reuse, UR11, RZ, P1, !PT ;  /* 0x0000000b00097c10 */ /* 0x040fe40008ffe4ff */
[C---:B------:R-:W-:Y:S02]  /*0210*/  IADD3.X R11, PT, PT, R0.reuse, UR13, RZ, P2, !PT ;  /* 0x0000000d000b7c10 */ /* 0x040fe400097fe4ff */
[C---:B------:R-:W-:Y:S02]  /*0220*/  IADD3.X R7, PT, PT, R0.reuse, UR15, RZ, P3, !PT ;  /* 0x0000000f00077c10 */ /* 0x040fe40009ffe4ff */
[----:B------:R-:W-:Y:S01]  /*0230*/  IADD3.X R5, PT, PT, R0, UR5, RZ, P4, !PT ;  /* 0x0000000500057c10 */ /* 0x000fe2000a7fe4ff */
[----:B------:R-:W-:Y:S06]  /*0240*/  @!P5 EXIT ;  /* 0x000000000000d94d */ /* 0x000fec0003800000 */
[----:B------:R-:W0:Y:S02]  /*0250*/  LDCU.64 UR12, c[0x0][0x358] ;  /* 0x00006b00ff0c77ac */ /* 0x000e240008000a00 */
[----:B0-----:R-:W2:Y:S04]  /*0260*/  LDG.E.64 R14, desc[UR12][R18.64] ;  /* 0x0000000c120e7981 */ /* 0x001ea8000c1e1b00 */
[----:B------:R-:W2:Y:S04]  /*0270*/  LDG.E.64 R4, desc[UR12][R4.64] ;  /* 0x0000000c04047981 */ /* 0x000ea8000c1e1b00 */
[----:B------:R-:W3:Y:S04]  /*0280*/  LDG.E.64 R6, desc[UR12][R6.64] ;  /* 0x0000000c06067981 */ /* 0x000ee8000c1e1b00 */
[----:B------:R-:W5:Y:S04]  /*0290*/  LDG.E.64 R8, desc[UR12][R8.64] ;  /* 0x0000000c08087981 */ /* 0x000f68000c1e1b00 */
[----:B------:R-:W5:Y:S01]  /*02a0*/  LDG.E.64 R10, desc[UR12][R10.64] ;  /* 0x0000000c0a0a7981 */ /* 0x000f62000c1e1b00 */
[----:B------:R-:W-:Y:S01]  /*02b0*/  UISETP.GE.U32.AND UP0, UPT, UR6, 0x4, UPT ;  /* 0x000000040600788c */ /* 0x000fe2000bf06070 */
[----:B------:R-:W-:Y:S01]  /*02c0*/  UMOV UR4, URZ ;  /* 0x000000ff00047c82 */ /* 0x000fe20008000000 */
[----:B--2---:R-:W-:-:S02]  /*02d0*/  DMUL R12, R14, R4 ;  /* 0x000000040e0c7228 */ /* 0x004fc40000000000 */
[----:B---3--:R-:W-:-:S06]  /*02e0*/  DMUL R14, R14, R6 ;  /* 0x000000060e0e7228 */ /* 0x008fcc0000000000 */
[----:B------:R-:W-:-:S08]  /*02f0*/  DMUL R16, R12, R12 ;  /* 0x0000000c0c107228 */ /* 0x000fd00000000000 */
[----:B------:R-:W-:Y:S01]  /*0300*/  DFMA R16, R14, R14, R16 ;  /* 0x0000000e0e10722b */ /* 0x000fe20000000010 */
[----:B------:R-:W-:Y:S10]  /*0310*/  BRA.U !UP0, `(.L_x_0) ;  /* 0x0000000908587547 */ /* 0x000ff4000b800000 */
[----:B------:R-:W-:Y:S01]  /*0320*/  DMUL R18, R4, R4 ;  /* 0x0000000404127228 */ /* 0x000fe20000000000 */
[----:B------:R-:W-:Y:S01]  /*0330*/  ULOP3.LUT UR4, UR6, 0x7ffffffc, URZ, 0xc0, !UPT ;  /* 0x7ffffffc06047892 */ /* 0x000fe2000f8ec0ff */
[----:B------:R-:W0:Y:S01]  /*0340*/  LDCU UR16, c[0x0][0x3b8] ;  /* 0x00007700ff1077ac */ /* 0x000e220008000800 */
[----:B------:R-:W1:Y:S05]  /*0350*/  LDCU.128 UR8, c[0x0][0x380] ;  /* 0x00007000ff0877ac */ /* 0x000e6a0008000c00 */
[----:B------:R-:W-:Y:S01]  /*0360*/  DFMA R18, R6, R6, R18 ;  /* 0x000000060612722b */ /* 0x000fe20000000012 */
[----:B------:R-:W-:Y:S02]  /*0370*/  UIMAD UR14, UR25, 0x3, URZ ;  /* 0x00000003190e78a4 */ /* 0x000fe4000f8e02ff */
[----:B------:R-:W-:-:S02]  /*0380*/  USHF.L.U32 UR15, UR25, 0x1, URZ ;  /* 0x00000001190f7899 */ /* 0x000fc400080006ff */
[----:B------:R-:W-:Y:S01]  /*0390*/  UIADD3 UR7, UPT, UPT, -UR4, URZ, URZ ;  /* 0x000000ff04077290 */ /* 0x000fe2000fffe1ff */
[----:B------:R-:W-:Y:S01]  /*03a0*/  UMOV UR24, 0x20 ;  /* 0x0000002000187882 */ /* 0x000fe20000000000 */
[----:B------:R-:W-:Y:S01]  /*03b0*/  UMOV UR23, 0x60 ;  /* 0x0000006000177882 */ /* 0x000fe20000000000 */
[----:B------:R-:W-:Y:S01]  /*03c0*/  UMOV UR22, 0x84 ;  /* 0x0000008400167882 */ /* 0x000fe20000000000 */
[----:B------:R-:W-:-:S08]  /*03d0*/  UMOV UR5, URZ ;  /* 0x000000ff00057c82 */ /* 0x000fd00008000000 */
.L_x_1:
[----:B--2---:R-:W-:Y:S01]  /*03e0*/  IADD3 R23, P0, PT, R2, UR5, RZ ;  /* 0x0000000502177c10 */ /* 0x004fe2000ff1e0ff */
[----:B------:R-:W-:Y:S01]  /*03f0*/  IMAD.U32 R21, RZ, RZ, UR5 ;  /* 0x00000005ff157e24 */ /* 0x000fe2000f8e00ff */
[----:B------:R-:W2:Y:S03]  /*0400*/  LDCU UR17, c[0x3][UR22+-0x8] ;  /* 0x00ffff00161177ac */ /* 0x000ea60008000800 */
[----:B------:R-:W-:Y:S01]  /*0410*/  IMAD.SHL.U32 R22, R23, 0x8, RZ ;  /* 0x0000000817167824 */ /* 0x000fe200078e00ff */
[----:B------:R-:W-:Y:S01]  /*0420*/  LEA.HI.X.SX32 R0, R21, R3, 0x1, P0 ;  /* 0x0000000315007211 */ /* 0x000fe200000f0eff */
[----:B------:R-:W3:Y:S03]  /*0430*/  LDCU.64 UR18, c[0x3][UR23+-0x8] ;  /* 0x00ffff00171277ac */ /* 0x000ee60008000a00 */
[----:B------:R-:W-:-:S02]  /*0440*/  SHF.L.U64.HI R23, R23, 0x3, R0 ;  /* 0x0000000317177819 */ /* 0x000fc40000010200 */
[----:B-1----:R-:W-:-:S04]  /*0450*/  IADD3 R26, P0, PT, R22, UR10, RZ ;  /* 0x0000000a161a7c10 */ /* 0x002fc8000ff1e0ff */
[----:B------:R-:W-:-:S06]  /*0460*/  IADD3.X R27, PT, PT, R23, UR11, RZ, P0, !PT ;  /* 0x0000000b171b7c10 */ /* 0x000fcc00087fe4ff */
[----:B------:R-:W4:Y:S01]  /*0470*/  LDG.E.64 R26, desc[UR12][R26.64] ;  /* 0x0000000c1a1a7981 */ /* 0x000f22000c1e1b00 */
[----:B--2---:R-:W1:Y:S01]  /*0480*/  I2F.F64 R30, UR17 ;  /* 0x00000011001e7d12 */ /* 0x004e620008201c00 */
[----:B------:R-:W-:Y:S01]  /*0490*/  IMAD.MOV.U32 R20, RZ, RZ, 0x0 ;  /* 0x00000000ff147424 */ /* 0x000fe200078e00ff */
[----:B------:R-:W2:Y:S01]  /*04a0*/  LDCU.64 UR20, c[0x3][UR24+-0x10] ;  /* 0x00fffe00181477ac */ /* 0x000ea20008000a00 */
[----:B------:R-:W-:-:S05]  /*04b0*/  IMAD.MOV.U32 R21, RZ, RZ, 0x40080000 ;  /* 0x40080000ff157424 */ /* 0x000fca00078e00ff */
[----:B---3--:R-:W3:Y:S01]  /*04c0*/  I2F.F64 R24, UR18 ;  /* 0x0000001200187d12 */ /* 0x008ee20008201c00 */
[-C--:B-1----:R-:W-:Y:S02]  /*04d0*/  DMUL R28, R4, R30.reuse ;  /* 0x0000001e041c7228 */ /* 0x082fe40000000000 */
[----:B------:R-:W-:-:S06]  /*04e0*/  DMUL R34, R12, R30 ;  /* 0x0000001e0c227228 */ /* 0x000fcc0000000000 */
[-C--:B---3--:R-:W-:Y:S02]  /*04f0*/  DFMA R28, R6, R24.reuse, R28 ;  /* 0x00000018061c722b */ /* 0x088fe4000000001c */
[----:B------:R-:W-:-:S06]  /*0500*/  DFMA R24, R14, R24, R34 ;  /* 0x000000180e18722b */ /* 0x000fcc0000000022 */
[C---:B------:R-:W-:Y:S02]  /*0510*/  DMUL R30, R28.reuse, 4.5 ;  /* 0x401200001c1e7828 */ /* 0x040fe40000000000 */
[----:B------:R-:W-:Y:S02]  /*0520*/  DFMA R32, R28, R20, 1 ;  /* 0x3ff000001c20742b */ /* 0x000fe40000000014 */
[----:B------:R-:W-:-:S06]  /*0530*/  DMUL R34, R24, 4.5 ;  /* 0x4012000018227828 */ /* 0x000fcc0000000000 */
[----:B------:R-:W-:Y:S02]  /*0540*/  DFMA R28, R28, R30, R32 ;  /* 0x0000001e1c1c722b */ /* 0x000fe40000000020 */
[----:B------:R-:W-:Y:S02]  /*0550*/  DFMA R30, R24, R20, 1 ;  /* 0x3ff00000181e742b */ /* 0x000fe40000000014 */
[----:B--2--5:R-:W-:-:S04]  /*0560*/  DMUL R32, R10, UR20 ;  /* 0x000000140a207c28 */ /* 0x024fc80008000000 */
[----:B------:R-:W-:Y:S02]  /*0570*/  DFMA R28, R18, -1.5, R28 ;  /* 0xbff80000121c782b */ /* 0x000fe4000000001c */
[----:B------:R-:W-:Y:S01]  /*0580*/  DFMA R24, R24, R34, R30 ;  /* 0x000000221818722b */ /* 0x000fe2000000001e */
[----:B0-----:R-:W-:Y:S01]  /*0590*/  IADD3 R30, P0, PT, R2, UR16, RZ ;  /* 0x00000010021e7c10 */ /* 0x001fe2000ff1e0ff */
[----:B------:R-:W-:-:S04]  /*05a0*/  IMAD.U32 R31, RZ, RZ, UR16 ;  /* 0x00000010ff1f7e24 */ /* 0x000fc8000f8e00ff */
[----:B------:R-:W-:Y:S02]  /*05b0*/  IMAD.SHL.U32 R0, R30, 0x8, RZ ;  /* 0x000000081e007824 */ /* 0x000fe400078e00ff */
[----:B------:R-:W-:Y:S01]  /*05c0*/  DFMA R24, R16, -1.5, R24 ;  /* 0xbff800001018782b */ /* 0x000fe20000000018 */
[----:B------:R-:W-:Y:S02]  /*05d0*/  LEA.HI.X.SX32 R31, R31, R3, 0x1, P0 ;  /* 0x000000031f1f7211 */ /* 0x000fe400000f0eff */
[----:B------:R-:W-:Y:S02]  /*05e0*/  IADD3 R22, P0, PT, R22, UR8, RZ ;  /* 0x0000000816167c10 */ /* 0x000fe4000ff1e0ff */
[----:B------:R-:W-:Y:S02]  /*05f0*/  SHF.L.U64.HI R30, R30, 0x3, R31 ;  /* 0x000000031e1e7819 */ /* 0x000fe4000001021f */
[----:B------:R-:W-:Y:S01]  /*0600*/  IADD3.X R23, PT, PT, R23, UR9, RZ, P0, !PT ;  /* 0x0000000917177c10 */ /* 0x000fe200087fe4ff */
[----:B----4-:R-:W-:-:S02]  /*0610*/  DFMA R26, -R32, R28, R26 ;  /* 0x0000001c201a722b */ /* 0x010fc4000000011a */
[----:B------:R-:W-:Y:S01]  /*0620*/  DMUL R28, R8, UR20 ;  /* 0x00000014081c7c28 */ /* 0x000fe20008000000 */
[----:B------:R-:W-:-:S04]  /*0630*/  IADD3 R32, P1, PT, R0, UR10, RZ ;  /* 0x0000000a00207c10 */ /* 0x000fc8000ff3e0ff */
[----:B------:R-:W-:-:S03]  /*0640*/  IADD3.X R33, PT, PT, R30, UR11, RZ, P1, !PT ;  /* 0x0000000b1e217c10 */ /* 0x000fc60008ffe4ff */
[----:B------:R-:W-:-:S07]  /*0650*/  DFMA R24, R28, R24, R26 ;  /* 0x000000181c18722b */ /* 0x000fce000000001a */
[----:B------:R0:W-:Y:S04]  /*0660*/  STG.E.64 desc[UR12][R22.64], R24 ;  /* 0x0000001816007986 */ /* 0x0001e8000c101b0c */
[----:B0-----:R0:W2:Y:S01]  /*0670*/  LDG.E.64 R24, desc[UR12][R32.64] ;  /* 0x0000000c20187981 */ /* 0x0010a2000c1e1b00 */
[----:B------:R-:W1:Y:S01]  /*0680*/  LDCU UR17, c[0x3][UR22+-0x4] ;  /* 0x00ffff80161177ac */ /* 0x000e620008000800 */
[----:B------:R-:W-:Y:S01]  /*0690*/  I2F.F64 R28, UR19 ;  /* 0x00000013001c7d12 */ /* 0x000fe20008201c00 */
[----:B------:R-:W3:Y:S07]  /*06a0*/  LDCU.64 UR18, c[0x3][UR24+-0x8] ;  /* 0x00ffff00181277ac */ /* 0x000eee0008000a00 */
[----:B-1----:R-:W1:Y:S02]  /*06b0*/  I2F.F64 R34, UR17 ;  /* 0x0000001100227d12 */ /* 0x002e640008201c00 */
[----:B-1----:R-:W-:-:S02]  /*06c0*/  DMUL R26, R4, R34 ;  /* 0x00000022041a7228 */ /* 0x002fc40000000000 */
[----:B0-----:R-:W-:-:S06]  /*06d0*/  DMUL R32, R12, R34 ;  /* 0x000000220c207228 */ /* 0x001fcc0000000000 */
[-C--:B------:R-:W-:Y:S02]  /*06e0*/  DFMA R26, R6, R28.reuse, R26 ;  /* 0x0000001c061a722b */ /* 0x080fe4000000001a */
[----:B------:R-:W-:Y:S02]  /*06f0*/  DFMA R22, R14, R28, R32 ;  /* 0x0000001c0e16722b */ /* 0x000fe40000000020 */
[----:B---3--:R-:W-:-:S04]  /*0700*/  DMUL R32, R10, UR18 ;  /* 0x000000120a207c28 */ /* 0x008fc80008000000 */
[CC--:B------:R-:W-:Y:S02]  /*0710*/  DFMA R34, R26.reuse, R20.reuse, 1 ;  /* 0x3ff000001a22742b */ /* 0x0c0fe40000000014 */
[----:B------:R-:W-:Y:S02]  /*0720*/  DMUL R36, R26, 4.5 ;  /* 0x401200001a247828 */ /* 0x000fe40000000000 */
[----:B------:R-:W-:-:S06]  /*0730*/  DFMA R28, R22, R20, 1 ;  /* 0x3ff00000161c742b */ /* 0x000fcc0000000014 */
[----:B------:R-:W-:Y:S02]  /*0740*/  DFMA R26, R26, R36, R34 ;  /* 0x000000241a1a722b */ /* 0x000fe40000000022 */
[----:B------:R-:W-:-:S06]  /*0750*/  DMUL R34, R22, 4.5 ;  /* 0x4012000016227828 */ /* 0x000fcc0000000000 */
[----:B------:R-:W-:Y:S02]  /*0760*/  DFMA R26, R18, -1.5, R26 ;  /* 0xbff80000121a782b */ /* 0x000fe4000000001a */
[----:B------:R-:W-:Y:S01]  /*0770*/  DFMA R22, R22, R34, R28 ;  /* 0x000000221616722b */ /* 0x000fe2000000001c */
[----:B------:R-:W-:Y:S01]  /*0780*/  IADD3 R28, P0, PT, R2, UR15, RZ ;  /* 0x0000000f021c7c10 */ /* 0x000fe2000ff1e0ff */
[----:B------:R-:W-:-:S05]  /*0790*/  IMAD.U32 R29, RZ, RZ, UR15 ;  /* 0x0000000fff1d7e24 */ /* 0x000fca000f8e00ff */
[----:B------:R-:W-:Y:S02]  /*07a0*/  LEA.HI.X.SX32 R29, R29, R3, 0x1, P0 ;  /* 0x000000031d1d7211 */ /* 0x000fe400000f0eff */
[----:B------:R-:W-:-:S04]  /*07b0*/  IADD3 R36, P0, PT, R0, UR8, RZ ;  /* 0x0000000800247c10 */ /* 0x000fc8000ff1e0ff */
[----:B------:R-:W-:Y:S01]  /*07c0*/  IADD3.X R37, PT, PT, R30, UR9, RZ, P0, !PT ;  /* 0x000000091e257c10 */ /* 0x000fe200087fe4ff */
[----:B--2---:R-:W-:Y:S02]  /*07d0*/  DFMA R24, -R32, R26, R24 ;  /* 0x0000001a2018722b */ /* 0x004fe40000000118 */
[----:B------:R-:W-:Y:S01]  /*07e0*/  DMUL R26, R8, UR18 ;  /* 0x00000012081a7c28 */ /* 0x000fe20008000000 */
[----:B------:R-:W0:Y:S01]  /*07f0*/  LDCU UR17, c[0x3][UR22] ;  /* 0x00c00000161177ac */ /* 0x000e220008000800 */
[----:B------:R-:W-:Y:S01]  /*0800*/  DFMA R32, R16, -1.5, R22 ;  /* 0xbff800001020782b */ /* 0x000fe20000000016 */
[C---:B------:R-:W-:Y:S01]  /*0810*/  IMAD.SHL.U32 R22, R28.reuse, 0x8, RZ ;  /* 0x000000081c167824 */ /* 0x040fe200078e00ff */
[----:B------:R-:W-:Y:S01]  /*0820*/  SHF.L.U64.HI R28, R28, 0x3, R29 ;  /* 0x000000031c1c7819 */ /* 0x000fe2000001021d */
[----:B------:R-:W1:Y:S03]  /*0830*/  LDCU.64 UR18, c[0x3][UR23] ;  /* 0x00c00000171277ac */ /* 0x000e660008000a00 */
[----:B------:R-:W-:-:S02]  /*0840*/  IADD3 R34, P1, PT, R22, UR10, RZ ;  /* 0x0000000a16227c10 */ /* 0x000fc4000ff3e0ff */
[----:B------:R-:W-:Y:S02]  /*0850*/  DFMA R24, R26, R32, R24 ;  /* 0x000000201a18722b */ /* 0x000fe40000000018 */
[----:B------:R-:W-:-:S05]  /*0860*/  IADD3.X R35, PT, PT, R28, UR11, RZ, P1, !PT ;  /* 0x0000000b1c237c10 */ /* 0x000fca0008ffe4ff */
[----:B------:R1:W-:Y:S04]  /*0870*/  STG.E.64 desc[UR12][R36.64], R24 ;  /* 0x0000001824007986 */ /* 0x0003e8000c101b0c */
[----:B------:R2:W3:Y:S01]  /*0880*/  LDG.E.64 R26, desc[UR12][R34.64] ;  /* 0x0000000c221a7981 */ /* 0x0004e2000c1e1b00 */
[----:B0-----:R-:W0:Y:S01]  /*0890*/  I2F.F64 R32, UR17 ;  /* 0x0000001100207d12 */ /* 0x001e220008201c00 */
[----:B------:R-:W4:Y:S01]  /*08a0*/  LDCU.64 UR20, c[0x3][UR24] ;  /* 0x00c00000181477ac */ /* 0x000f220008000a00 */
[----:B------:R-:W-:Y:S01]  /*08b0*/  IADD3 R0, P0, PT, R2, UR14, RZ ;  /* 0x0000000e02007c10 */ /* 0x000fe2000ff1e0ff */
[----:B------:R-:W-:-:S04]  /*08c0*/  IMAD.U32 R29, RZ, RZ, UR14 ;  /* 0x0000000eff1d7e24 */ /* 0x000fc8000f8e00ff */
[C---:B------:R-:W-:Y:S01]  /*08d0*/  IMAD.SHL.U32 R23, R0.reuse, 0x8, RZ ;  /* 0x0000000800177824 */ /* 0x040fe200078e00ff */
[----:B------:R-:W-:Y:S01]  /*08e0*/  LEA.HI.X.SX32 R29, R29, R3, 0x1, P0 ;  /* 0x000000031d1d7211 */ /* 0x000fe200000f0eff */
[----:B-1----:R-:W1:Y:S03]  /*08f0*/  I2F.F64 R24, UR18 ;  /* 0x0000001200187d12 */ /* 0x002e660008201c00 */
[----:B------:R-:W-:Y:S01]  /*0900*/  SHF.L.U64.HI R0, R0, 0x3, R29 ;  /* 0x0000000300007819 */ /* 0x000fe2000001021d */
[-C--:B0-----:R-:W-:Y:S02]  /*0910*/  DMUL R30, R4, R32.reuse ;  /* 0x00000020041e7228 */ /* 0x081fe40000000000 */
[----:B--2---:R-:W-:-:S06]  /*0920*/  DMUL R34, R12, R32 ;  /* 0x000000200c227228 */ /* 0x004fcc0000000000 */
[-C--:B-1----:R-:W-:Y:S02]  /*0930*/  DFMA R30, R6, R24.reuse, R30 ;  /* 0x00000018061e722b */ /* 0x082fe4000000001e */
[----:B------:R-:W-:-:S06]  /*0940*/  DFMA R24, R14, R24, R34 ;  /* 0x000000180e18722b */ /* 0x000fcc0000000022 */
[CC--:B------:R-:W-:Y:S02]  /*0950*/  DFMA R32, R30.reuse, R20.reuse, 1 ;  /* 0x3ff000001e20742b */ /* 0x0c0fe40000000014 */
[----:B------:R-:W-:Y:S02]  /*0960*/  DMUL R36, R30, 4.5 ;  /* 0x401200001e247828 */ /* 0x000fe40000000000 */
[----:B------:R-:W-:-:S06]  /*0970*/  DFMA R34, R24, R20, 1 ;  /* 0x3ff000001822742b */ /* 0x000fcc0000000014 */
[----:B------:R-:W-:Y:S02]  /*0980*/  DFMA R30, R30, R36, R32 ;  /* 0x000000241e1e722b */ /* 0x000fe40000000020 */
[----:B------:R-:W-:Y:S02]  /*0990*/  DMUL R36, R24, 4.5 ;  /* 0x4012000018247828 */ /* 0x000fe40000000000 */
[----:B----4-:R-:W-:-:S04]  /*09a0*/  DMUL R32, R10, UR20 ;  /* 0x000000140a207c28 */ /* 0x010fc80008000000 */
[----:B------:R-:W-:Y:S02]  /*09b0*/  DFMA R30, R18, -1.5, R30 ;  /* 0xbff80000121e782b */ /* 0x000fe4000000001e */
[----:B------:R-:W-:Y:S01]  /*09c0*/  DFMA R24, R24, R36, R34 ;  /* 0x000000241818722b */ /* 0x000fe20000000022 */
[----:B------:R-:W-:-:S04]  /*09d0*/  IADD3 R34, P0, PT, R22, UR8, RZ ;  /* 0x0000000816227c10 */ /* 0x000fc8000ff1e0ff */
[----:B------:R-:W-:-:S03]  /*09e0*/  IADD3.X R35, PT, PT, R28, UR9, RZ, P0, !PT ;  /* 0x000000091c237c10 */ /* 0x000fc600087fe4ff */
[----:B------:R-:W-:Y:S02]  /*09f0*/  DFMA R24, R16, -1.5, R24 ;  /* 0xbff800001018782b */ /* 0x000fe40000000018 */
[----:B---3--:R-:W-:Y:S02]  /*0a00*/  DFMA R26, -R32, R30, R26 ;  /* 0x0000001e201a722b */ /* 0x008fe4000000011a */
[----:B------:R-:W-:Y:S01]  /*0a10*/  DMUL R30, R8, UR20 ;  /* 0x00000014081e7c28 */ /* 0x000fe20008000000 */
[----:B------:R-:W-:-:S04]  /*0a20*/  IADD3 R32, P1, PT, R23, UR10, RZ ;  /* 0x0000000a17207c10 */ /* 0x000fc8000ff3e0ff */
[----:B------:R-:W-:-:S03]  /*0a30*/  IADD3.X R33, PT, PT, R0, UR11, RZ, P1, !PT ;  /* 0x0000000b00217c10 */ /* 0x000fc60008ffe4ff */
[----:B------:R-:W-:-:S07]  /*0a40*/  DFMA R30, R30, R24, R26 ;  /* 0x000000181e1e722b */ /* 0x000fce000000001a */
[----:B------:R2:W-:Y:S04]  /*0a50*/  STG.E.64 desc[UR12][R34.64], R30 ;  /* 0x0000001e22007986 */ /* 0x0005e8000c101b0c */
[----:B------:R-:W3:Y:S01]  /*0a60*/  LDG.E.64 R32, desc[UR12][R32.64] ;  /* 0x0000000c20207981 */ /* 0x000ee2000c1e1b00 */
[----:B------:R-:W0:Y:S01]  /*0a70*/  LDCU UR17, c[0x3][UR22+0x4] ;  /* 0x00c00080161177ac */ /* 0x000e220008000800 */
[----:B------:R-:W-:Y:S01]  /*0a80*/  I2F.F64 R26, UR19 ;  /* 0x00000013001a7d12 */ /* 0x000fe20008201c00 */
[----:B------:R-:W-:Y:S01]  /*0a90*/  IADD3 R22, P0, PT, R23, UR8, RZ ;  /* 0x0000000817167c10 */ /* 0x000fe2000ff1e0ff */
[----:B------:R-:W1:Y:S03]  /*0aa0*/  LDCU.64 UR18, c[0x3][UR24+0x8] ;  /* 0x00c00100181277ac */ /* 0x000e660008000a00 */
[----:B------:R-:W-:Y:S01]  /*0ab0*/  IADD3.X R23, PT, PT, R0, UR9, RZ, P0, !PT ;  /* 0x0000000900177c10 */ /* 0x000fe200087fe4ff */
[----:B------:R-:W-:-:S02]  /*0ac0*/  UIADD3 UR7, UPT, UPT, UR7, 0x4, URZ ;  /* 0x0000000407077890 */ /* 0x000fc4000fffe0ff */
[----:B------:R-:W-:Y:S02]  /*0ad0*/  ULEA UR5, UR25, UR5, 0x2 ;  /* 0x0000000519057291 */ /* 0x000fe4000f8e10ff */
[----:B------:R-:W-:Y:S02]  /*0ae0*/  UISETP.NE.AND UP0, UPT, UR7, URZ, UPT ;  /* 0x000000ff0700728c */ /* 0x000fe4000bf05270 */
[----:B------:R-:W-:Y:S02]  /*0af0*/  ULEA UR14, UR25, UR14, 0x2 ;  /* 0x0000000e190e7291 */ /* 0x000fe4000f8e10ff */
[----:B------:R-:W-:Y:S01]  /*0b00*/  ULEA UR15, UR25, UR15, 0x2 ;  /* 0x0000000f190f7291 */ /* 0x000fe2000f8e10ff */
[----:B0-----:R-:W0:Y:S01]  /*0b10*/  I2F.F64 R24, UR17 ;  /* 0x0000001100187d12 */ /* 0x001e220008201c00 */
[----:B------:R-:W-:Y:S02]  /*0b20*/  UIADD3 UR24, UPT, UPT, UR24, 0x20, URZ ;  /* 0x0000002018187890 */ /* 0x000fe4000fffe0ff */
[----:B------:R-:W-:-:S02]  /*0b30*/  ULEA UR16, UR25, UR16, 0x2 ;  /* 0x0000001019107291 */ /* 0x000fc4000f8e10ff */
[----:B------:R-:W-:Y:S02]  /*0b40*/  UIADD3 UR23, UPT, UPT, UR23, 0x10, URZ ;  /* 0x0000001017177890 */ /* 0x000fe4000fffe0ff */
[----:B------:R-:W-:Y:S01]  /*0b50*/  UIADD3 UR22, UPT, UPT, UR22, 0x10, URZ ;  /* 0x0000001016167890 */ /* 0x000fe2000fffe0ff */
[-C--:B0-----:R-:W-:Y:S02]  /*0b60*/  DMUL R28, R4, R24.reuse ;  /* 0x00000018041c7228 */ /* 0x081fe40000000000 */
[----:B------:R-:W-:-:S06]  /*0b70*/  DMUL R36, R12, R24 ;  /* 0x000000180c247228 */ /* 0x000fcc0000000000 */
[-C--:B------:R-:W-:Y:S02]  /*0b80*/  DFMA R24, R6, R26.reuse, R28 ;  /* 0x0000001a0618722b */ /* 0x080fe4000000001c */
[----:B------:R-:W-:-:S06]  /*0b90*/  DFMA R26, R14, R26, R36 ;  /* 0x0000001a0e1a722b */ /* 0x000fcc0000000024 */
[CC--:B------:R-:W-:Y:S02]  /*0ba0*/  DFMA R28, R24.reuse, R20.reuse, 1 ;  /* 0x3ff00000181c742b */ /* 0x0c0fe40000000014 */
[----:B------:R-:W-:Y:S02]  /*0bb0*/  DMUL R36, R24, 4.5 ;  /* 0x4012000018247828 */ /* 0x000fe40000000000 */
[----:B------:R-:W-:-:S06]  /*0bc0*/  DFMA R20, R26, R20, 1 ;  /* 0x3ff000001a14742b */ /* 0x000fcc0000000014 */
[----:B------:R-:W-:Y:S02]  /*0bd0*/  DFMA R24, R24, R36, R28 ;  /* 0x000000241818722b */ /* 0x000fe4000000001c */
[----:B------:R-:W-:-:S06]  /*0be0*/  DMUL R28, R26, 4.5 ;  /* 0x401200001a1c7828 */ /* 0x000fcc0000000000 */
[----:B------:R-:W-:Y:S02]  /*0bf0*/  DFMA R24, R18, -1.5, R24 ;  /* 0xbff800001218782b */ /* 0x000fe40000000018 */
[----:B------:R-:W-:Y:S02]  /*0c00*/  DFMA R28, R26, R28, R20 ;  /* 0x0000001c1a1c722b */ /* 0x000fe40000000014 */
[----:B-1----:R-:W-:Y:S02]  /*0c10*/  DMUL R26, R10, UR18 ;  /* 0x000000120a1a7c28 */ /* 0x002fe40008000000 */
[----:B------:R-:W-:-:S04]  /*0c20*/  DMUL R20, R8, UR18 ;  /* 0x0000001208147c28 */ /* 0x000fc80008000000 */
[----:B------:R-:W-:Y:S02]  /*0c30*/  DFMA R28, R16, -1.5, R28 ;  /* 0xbff80000101c782b */ /* 0x000fe4000000001c */
[----:B---3--:R-:W-:-:S08]  /*0c40*/  DFMA R24, -R26, R24, R32 ;  /* 0x000000181a18722b */ /* 0x008fd00000000120 */
[----:B------:R-:W-:-:S07]  /*0c50*/  DFMA R20, R20, R28, R24 ;  /* 0x0000001c1414722b */ /* 0x000fce0000000018 */
[----:B------:R2:W-:Y:S01]  /*0c60*/  STG.E.64 desc[UR12][R22.64], R20 ;  /* 0x0000001416007986 */ /* 0x0005e2000c101b0c */
[----:B------:R-:W-:Y:S05]  /*0c70*/  BRA.U UP0, `(.L_x_1) ;  /* 0xfffffff500d87547 */ /* 0x000fea000b83ffff */
.L_x_0:
[----:B------:R-:W-:-:S06]  /*0c80*/  ULOP3.LUT UP0, UR5, UR6, 0x3, URZ, 0xc0, !UPT ;  /* 0x0000000306057892 */ /* 0x000fcc000f80c0ff */
[----:B------:R-:W-:-:S13]  /*0c90*/  PLOP3.LUT P0, PT, PT, PT, UP0, 0x80, 0x8 ;  /* 0x000000000008781c */ /* 0x000fda0003f0f008 */
[----:B------:R-:W-:Y:S05]  /*0ca0*/  @!P0 EXIT ;  /* 0x000000000000894d */ /* 0x000fea0003800000 */
[----:B------:R-:W-:Y:S01]  /*0cb0*/  DMUL R18, R4, R4 ;  /* 0x0000000404127228 */ /* 0x000fe20000000000 */
[----:B------:R-:W-:Y:S01]  /*0cc0*/  UMOV UR7, 0x10 ;  /* 0x0000001000077882 */ /* 0x000fe20000000000 */
[----:B------:R-:W-:Y:S01]  /*0cd0*/  UMOV UR6, 0x7c ;  /* 0x0000007c00067882 */ /* 0x000fe20000000000 */
[----:B------:R-:W-:Y:S01]  /*0ce0*/  UMOV UR8, 0x58 ;  /* 0x0000005800087882 */ /* 0x000fe20000000000 */
[----:B------:R-:W-:Y:S02]  /*0cf0*/  UIMAD UR9, UR4, UR25, URZ ;  /* 0x00000019040972a4 */ /* 0x000fe4000f8e02ff */
[----:B------:R-:W-:Y:S02]  /*0d00*/  UIMAD UR7, UR4, 0x8, UR7 ;  /* 0x00000008040778a4 */ /* 0x000fe4000f8e0207 */
[----:B------:R-:W-:Y:S01]  /*0d10*/  DFMA R18, R6, R6, R18 ;  /* 0x000000060612722b */ /* 0x000fe20000000012 */
[----:B------:R-:W-:Y:S01]  /*0d20*/  UIMAD UR6, UR4, 0x4, UR6 ;  /* 0x00000004040678a4 */ /* 0x000fe2000f8e0206 */
[----:B------:R-:W0:Y:S01]  /*0d30*/  LDCU.128 UR16, c[0x0][0x380] ;  /* 0x00007000ff1077ac */ /* 0x000e220008000c00 */
[----:B------:R-:W-:-:S02]  /*0d40*/  UIADD3 UR5, UPT, UPT, -UR5, URZ, URZ ;  /* 0x000000ff05057290 */ /* 0x000fc4000fffe1ff */
[----:B------:R-:W-:-:S12]  /*0d50*/  UIMAD UR4, UR4, 0x4, UR8 ;  /* 0x00000004040478a4 */ /* 0x000fd8000f8e0208 */
.L_x_2:
[----:B------:R-:W-:Y:S01]  /*0d60*/  IADD3 R0, P0, PT, R2, UR9, RZ ;  /* 0x0000000902007c10 */ /* 0x000fe2000ff1e0ff */
[----:B-12---:R-:W-:-:S04]  /*0d70*/  IMAD.U32 R21, RZ, RZ, UR9 ;  /* 0x00000009ff157e24 */ /* 0x006fc8000f8e00ff */
[----:B------:R-:W-:Y:S01]  /*0d80*/  IMAD.SHL.U32 R22, R0, 0x8, RZ ;  /* 0x0000000800167824 */ /* 0x000fe200078e00ff */
[----:B------:R-:W-:-:S04]  /*0d90*/  LEA.HI.X.SX32 R21, R21, R3, 0x1, P0 ;  /* 0x0000000315157211 */ /* 0x000fc800000f0eff */
[----:B------:R-:W-:Y:S02]  /*0da0*/  SHF.L.U64.HI R0, R0, 0x3, R21 ;  /* 0x0000000300007819 */ /* 0x000fe40000010215 */
[----:B0-----:R-:W-:-:S04]  /*0db0*/  IADD3 R20, P0, PT, R22, UR18, RZ ;  /* 0x0000001216147c10 */ /* 0x001fc8000ff1e0ff */
[----:B------:R-:W-:-:S06]  /*0dc0*/  IADD3.X R21, PT, PT, R0, UR19, RZ, P0, !PT ;  /* 0x0000001300157c10 */ /* 0x000fcc00087fe4ff */
[----:B------:R-:W2:Y:S01]  /*0dd0*/  LDG.E.64 R20, desc[UR12][R20.64] ;  /* 0x0000000c14147981 */ /* 0x000ea2000c1e1b00 */
[----:B------:R-:W0:Y:S01]  /*0de0*/  LDCU UR10, c[0x3][UR6] ;  /* 0x00c00000060a77ac */ /* 0x000e220008000800 */
[----:B------:R-:W-:Y:S01]  /*0df0*/  IADD3 R22, P0, PT, R22, UR16, RZ ;  /* 0x0000001016167c10 */ /* 0x000fe2000ff1e0ff */
[----:B------:R-:W1:Y:S03]  /*0e00*/  LDCU UR8, c[0x3][UR4] ;  /* 0x00c00000040877ac */ /* 0x000e660008000800 */
[----:B------:R-:W-:Y:S01]  /*0e10*/  IADD3.X R23, PT, PT, R0, UR17, RZ, P0, !PT ;  /* 0x0000001100177c10 */ /* 0x000fe200087fe4ff */
[----:B------:R-:W-:Y:S02]  /*0e20*/  UIADD3 UR5, UPT, UPT, UR5, 0x1, URZ ;  /* 0x0000000105057890 */ /* 0x000fe4000fffe0ff */
[----:B------:R-:W-:Y:S02]  /*0e30*/  UIADD3 UR6, UPT, UPT, UR6, 0x4, URZ ;  /* 0x0000000406067890 */ /* 0x000fe4000fffe0ff */
[----:B------:R-:W-:-:S02]  /*0e40*/  UISETP.NE.AND UP0, UPT, UR5, URZ, UPT ;  /* 0x000000ff0500728c */ /* 0x000fc4000bf05270 */
[----:B------:R-:W-:Y:S02]  /*0e50*/  UIADD3 UR4, UPT, UPT, UR4, 0x4, URZ ;  /* 0x0000000404047890 */ /* 0x000fe4000fffe0ff */
[----:B------:R-:W-:Y:S01]  /*0e60*/  UIADD3 UR9, UPT, UPT, UR9, UR25, URZ ;  /* 0x0000001909097290 */ /* 0x000fe2000fffe0ff */
[----:B0-----:R-:W0:Y:S01]  /*0e70*/  I2F.F64 R24, UR10 ;  /* 0x0000000a00187d12 */ /* 0x001e220008201c00 */
[----:B------:R-:W3:Y:S01]  /*0e80*/  LDCU.64 UR10, c[0x3][UR7] ;  /* 0x00c00000070a77ac */ /* 0x000ee20008000a00 */
[----:B------:R-:W-:-:S06]  /*0e90*/  UIADD3 UR7, UPT, UPT, UR7, 0x8, URZ ;  /* 0x0000000807077890 */ /* 0x000fcc000fffe0ff */
[----:B-1----:R-:W1:Y:S01]  /*0ea0*/  I2F.F64 R28, UR8 ;  /* 0x00000008001c7d12 */ /* 0x002e620008201c00 */
[-C--:B0-----:R-:W-:Y:S02]  /*0eb0*/  DMUL R26, R4, R24.reuse ;  /* 0x00000018041a7228 */ /* 0x081fe40000000000 */
[----:B------:R-:W-:Y:S01]  /*0ec0*/  DMUL R30, R12, R24 ;  /* 0x000000180c1e7228 */ /* 0x000fe20000000000 */
[----:B------:R-:W-:Y:S02]  /*0ed0*/  IMAD.MOV.U32 R24, RZ, RZ, 0x0 ;  /* 0x00000000ff187424 */ /* 0x000fe400078e00ff */
[----:B------:R-:W-:-:S03]  /*0ee0*/  IMAD.MOV.U32 R25, RZ, RZ, 0x40080000 ;  /* 0x40080000ff197424 */ /* 0x000fc600078e00ff */
[-C--:B-1----:R-:W-:Y:S02]  /*0ef0*/  DFMA R26, R6, R28.reuse, R26 ;  /* 0x0000001c061a722b */ /* 0x082fe4000000001a */
[----:B------:R-:W-:-:S06]  /*0f00*/  DFMA R28, R14, R28, R30 ;  /* 0x0000001c0e1c722b */ /* 0x000fcc000000001e */
[C---:B------:R-:W-:Y:S02]  /*0f10*/  DMUL R32, R26.reuse, 4.5 ;  /* 0x401200001a207828 */ /* 0x040fe40000000000 */
[-C--:B------:R-:W-:Y:S02]  /*0f20*/  DFMA R30, R26, R24.reuse, 1 ;  /* 0x3ff000001a1e742b */ /* 0x080fe40000000018 */
[----:B------:R-:W-:-:S06]  /*0f30*/  DFMA R24, R28, R24, 1 ;  /* 0x3ff000001c18742b */ /* 0x000fcc0000000018 */
[----:B------:R-:W-:Y:S02]  /*0f40*/  DFMA R26, R26, R32, R30 ;  /* 0x000000201a1a722b */ /* 0x000fe4000000001e */
[----:B------:R-:W-:-:S06]  /*0f50*/  DMUL R30, R28, 4.5 ;  /* 0x401200001c1e7828 */ /* 0x000fcc0000000000 */
[----:B------:R-:W-:Y:S02]  /*0f60*/  DFMA R26, R18, -1.5, R26 ;  /* 0xbff80000121a782b */ /* 0x000fe4000000001a */
[----:B------:R-:W-:Y:S02]  /*0f70*/  DFMA R30, R28, R30, R24 ;  /* 0x0000001e1c1e722b */ /* 0x000fe40000000018 */
[----:B---3-5:R-:W-:Y:S02]  /*0f80*/  DMUL R28, R10, UR10 ;  /* 0x0000000a0a1c7c28 */ /* 0x028fe40008000000 */
[----:B------:R-:W-:-:S04]  /*0f90*/  DMUL R24, R8, UR10 ;  /* 0x0000000a08187c28 */ /* 0x000fc80008000000 */
[----:B------:R-:W-:Y:S02]  /*0fa0*/  DFMA R30, R16, -1.5, R30 ;  /* 0xbff80000101e782b */ /* 0x000fe4000000001e */
[----:B--2---:R-:W-:-:S08]  /*0fb0*/  DFMA R20, -R28, R26, R20 ;  /* 0x0000001a1c14722b */ /* 0x004fd00000000114 */
[----:B------:R-:W-:-:S07]  /*0fc0*/  DFMA R20, R24, R30, R20 ;  /* 0x0000001e1814722b */ /* 0x000fce0000000014 */
[----:B------:R1:W-:Y:S01]  /*0fd0*/  STG.E.64 desc[UR12][R22.64], R20 ;  /* 0x0000001416007986 */ /* 0x0003e2000c101b0c */
[----:B------:R-:W-:Y:S05]  /*0fe0*/  BRA.U UP0, `(.L_x_2) ;  /* 0xfffffffd005c7547 */ /* 0x000fea000b83ffff */
[----:B------:R-:W-:Y:S05]  /*0ff0*/  EXIT ;  /* 0x000000000000794d */ /* 0x000fea0003800000 */
.L_x_3:
[----:B------:R-:W-:-:S00]  /*1000*/  BRA `(.L_x_3) ;  /* 0xfffffffc00fc7947 */ /* 0x000fc0000383ffff */
[----:B------:R-:W-:-:S00]  /*1010*/  NOP ;  /* 0x0000000000007918 */ /* 0x000fc00000000000 */
        /* <DEDUP_REMOVED lines=14> */
.L_x_73:


//--------------------- .text._Z14processComputePdS_S_PKdPKb --------------------------
	.section	.text._Z14processComputePdS_S_PKdPKb,"ax",@progbits
	.align	128
        .global         _Z14processComputePdS_S_PKdPKb
        .type           _Z14processComputePdS_S_PKdPKb,@function
        .size           _Z14processComputePdS_S_PKdPKb,(.L_x_71 - _Z14processComputePdS_S_PKdPKb)
        .other          _Z14processComputePdS_S_PKdPKb,@"STO_CUDA_ENTRY STV_DEFAULT"
_Z14processComputePdS_S_PKdPKb:
.text._Z14processComputePdS_S_PKdPKb:
[----:B------:R-:W-:Y:S01]  /*0000*/  LDC R1, c[0x0][0x37c] ;  /* 0x0000df00ff017b82 */ /* 0x000fe20000000800 */
[----:B------:R-:W0:Y:S01]  /*0010*/  S2R R8, SR_TID.X ;  /* 0x0000000000087919 */ /* 0x000e220000002100 */
[----:B------:R-:W1:Y:S06]  /*0020*/  LDCU UR6, c[0x0][0x370] ;  /* 0x00006e00ff0677ac */ /* 0x000e6c0008000800 */
[----:B------:R-:W-:Y:S01]  /*0030*/  S2UR UR4, SR_CTAID.X ;  /* 0x00000000000479c3 */ /* 0x000fe20000002500 */
[----:B------:R-:W0:Y:S01]  /*0040*/  S2R R9, SR_TID.Y ;  /* 0x0000000000097919 */ /* 0x000e220000002200 */
[----:B------:R-:W0:Y:S06]  /*0050*/  LDCU UR7, c[0x0][0x360] ;  /* 0x00006c00ff0777ac */ /* 0x000e2c0008000800 */
[----:B------:R-:W1:Y:S08]  /*0060*/  S2UR UR5, SR_CTAID.Y ;  /* 0x00000000000579c3 */ /* 0x000e700000002600 */
[----:B------:R-:W2:Y:S08]  /*0070*/  LDC R3, c[0x0][0x364] ;  /* 0x0000d900ff037b82 */ /* 0x000eb00000000800 */
[----:B------:R-:W3:Y:S01]  /*0080*/  LDC R0, c[0x3][0x8] ;  /* 0x00c00200ff007b82 */ /* 0x000ee20000000800 */
[----:B-1----:R-:W-:Y:S01]  /*0090*/  UIMAD UR4, UR5, UR6, UR4 ;  /* 0x00000006050472a4 */ /* 0x002fe2000f8e0204 */
[----:B0-----:R-:W-:-:S02]  /*00a0*/  IMAD R8, R9, UR7, R8 ;  /* 0x0000000709087c24 */ /* 0x001fc4000f8e0208 */
[----:B------:R-:W-:Y:S02]  /*00b0*/  IMAD.MOV.U32 R9, RZ, RZ, RZ ;  /* 0x000000ffff097224 */ /* 0x000fe400078e00ff */
[----:B--2---:R-:W-:-:S04]  /*00c0*/  IMAD R3, R3, UR7, RZ ;  /* 0x0000000703037c24 */ /* 0x004fc8000f8e02ff */
[----:B------:R-:W-:Y:S01]  /*00d0*/  IMAD.WIDE.U32 R8, R3, UR4, R8 ;  /* 0x0000000403087c25 */ /* 0x000fe2000f8e0008 */
[----:B---3--:R-:W-:Y:S02]  /*00e0*/  SHF.R.S32.HI R3, RZ, 0x1f, R0 ;  /* 0x0000001fff037819 */ /* 0x008fe40000011400 */
[----:B------:R-:W-:-:S04]  /*00f0*/  ISETP.GE.U32.AND P0, PT, R8, R0, PT ;  /* 0x000000000800720c */ /* 0x000fc80003f06070 */
[----:B------:R-:W-:-:S13]  /*0100*/  ISETP.GE.U32.AND.EX P0, PT, R9, R3, PT, P0 ;  /* 0x000000030900720c */ /* 0x000fda0003f06100 */
[----:B------:R-:W-:Y:S05]  /*0110*/  @P0 EXIT ;  /* 0x000000000000094d */ /* 0x000fea0003800000 */
[----:B------:R-:W0:Y:S01]  /*0120*/  LDCU.64 UR4, c[0x0][0x3a0] ;  /* 0x00007400ff0477ac */ /* 0x000e220008000a00 */
[----:B------:R-:W1:Y:S01]  /*0130*/  LDCU.64 UR10, c[0x0][0x358] ;  /* 0x00006b00ff0a77ac */ /* 0x000e620008000a00 */
[----:B0-----:R-:W-:-:S04]  /*0140*/  IADD3 R2, P0, PT, R8, UR4, RZ ;  /* 0x0000000408027c10 */ /* 0x001fc8000ff1e0ff */
[----:B------:R-:W-:-:S05]  /*0150*/  IADD3.X R3, PT, PT, R9, UR5, RZ, P0, !PT ;  /* 0x0000000509037c10 */ /* 0x000fca00087fe4ff */
[----:B-1----:R-:W2:Y:S02]  /*0160*/  LDG.E.U8 R2, desc[UR10][R2.64] ;  /* 0x0000000a02027981 */ /* 0x002ea4000c1e1100 */
[----:B--2---:R-:W-:-:S13]  /*0170*/  ISETP.NE.AND P0, PT, R2, 0x1, PT ;  /* 0x000000010200780c */ /* 0x004fda0003f05270 */
[----:B------:R-:W-:Y:S05]  /*0180*/  @!P0 EXIT ;  /* 0x000000000000894d */ /* 0x000fea0003800000 */
[----:B------:R-:W0:Y:S01]  /*0190*/  LDCU UR4, c[0x3][0xc] ;  /* 0x00c00180ff0477ac */ /* 0x000e220008000800 */
[----:B------:R-:W-:Y:S02]  /*01a0*/  CS2R R16, SRZ ;  /* 0x0000000000107805 */ /* 0x000fe4000001ff00 */
[----:B------:R-:W-:Y:S02]  /*01b0*/  CS2R R20, SRZ ;  /* 0x0000000000147805 */ /* 0x000fe4000001ff00 */
[----:B------:R-:W-:Y:S01]  /*01c0*/  CS2R R12, SRZ ;  /* 0x00000000000c7805 */ /* 0x000fe2000001ff00 */
[----:B0-----:R-:W-:-:S09]  /*01d0*/  UISETP.GE.AND UP0, UPT, UR4, 0x1, UPT ;  /* 0x000000010400788c */ /* 0x001fd2000bf06270 */
[----:B------:R-:W-:Y:S05]  /*01e0*/  BRA.U !UP0, `(.L_x_4) ;  /* 0x0000000908ac7547 */ /* 0x000fea000b800000 */
[----:B------:R-:W-:Y:S01]  /*01f0*/  UISETP.GE.U32.AND UP0, UPT, UR4, 0x4, UPT ;  /* 0x000000040400788c */ /* 0x000fe2000bf06070 */
[----:B------:R-:W-:Y:S01]  /*0200*/  IMAD.MOV.U32 R3, RZ, RZ, RZ ;  /* 0x000000ffff037224 */ /* 0x000fe200078e00ff */
[----:B------:R-:W-:Y:S02]  /*0210*/  CS2R R12, SRZ ;  /* 0x00000000000c7805 */ /* 0x000fe4000001ff00 */
[----:B------:R-:W-:Y:S02]  /*0220*/  CS2R R20, SRZ ;  /* 0x0000000000147805 */ /* 0x000fe4000001ff00 */
[----:B------:R-:W-:-:S03]  /*0230*/  CS2R R16, SRZ ;  /* 0x0000000000107805 */ /* 0x000fc6000001ff00 */
[----:B------:R-:W-:Y:S05]  /*0240*/  BRA.U !UP0, `(.L_x_5) ;  /* 0x0000000508787547 */ /* 0x000fea000b800000 */
[----:B------:R-:W0:Y:S01]  /*0250*/  LDC R3, c[0x3][0x8] ;  /* 0x00c00200ff037b82 */ /* 0x000e220000000800 */
[----:B------:R-:W-:Y:S01]  /*0260*/  ULOP3.LUT UR5, UR4, 0x7ffffffc, URZ, 0xc0, !UPT ;  /* 0x7ffffffc04057892 */ /* 0x000fe2000f8ec0ff */
[C---:B------:R-:W-:Y:S01]  /*0270*/  IMAD R5, R0.reuse, 0x3, RZ ;  /* 0x0000000300057824 */ /* 0x040fe200078e02ff */
[----:B------:R-:W-:Y:S01]  /*0280*/  CS2R R12, SRZ ;  /* 0x00000000000c7805 */ /* 0x000fe2000001ff00 */
[----:B------:R-:W-:Y:S01]  /*0290*/  IMAD.SHL.U32 R7, R0, 0x2, RZ ;  /* 0x0000000200077824 */ /* 0x000fe200078e00ff */
[----:B------:R-:W1:Y:S01]  /*02a0*/  LDCU.64 UR14, c[0x0][0x398] ;  /* 0x00007300ff0e77ac */ /* 0x000e620008000a00 */
[----:B------:R-:W-:Y:S02]  /*02b0*/  IMAD.MOV.U32 R2, RZ, RZ, 0x158 ;  /* 0x00000158ff027424 */ /* 0x000fe400078e00ff */
[----:B------:R-:W-:Y:S01]  /*02c0*/  IMAD.MOV.U32 R4, RZ, RZ, 0x110 ;  /* 0x00000110ff047424 */ /* 0x000fe200078e00ff */
[----:B------:R-:W-:Y:S01]  /*02d0*/  UIADD3 UR6, UPT, UPT, -UR5, URZ, URZ ;  /* 0x000000ff05067290 */ /* 0x000fe2000fffe1ff */
[----:B------:R-:W-:Y:S01]  /*02e0*/  IMAD.MOV.U32 R27, RZ, RZ, RZ ;  /* 0x000000ffff1b7224 */ /* 0x000fe200078e00ff */
[----:B------:R-:W-:Y:S01]  /*02f0*/  UMOV UR13, 0x60 ;  /* 0x00000060000d7882 */ /* 0x000fe20000000000 */
[----:B------:R-:W-:-:S09]  /*0300*/  UMOV UR12, 0x84 ;  /* 0x00000084000c7882 */ /* 0x000fd20000000000 */
.L_x_6:
[----:B------:R-:W-:Y:S01]  /*0310*/  IADD3 R6, P0, PT, R8, R27, RZ ;  /* 0x0000001b08067210 */ /* 0x000fe20007f1e0ff */
[----:B------:R-:W2:Y:S03]  /*0320*/  LDCU.64 UR8, c[0x3][UR13+-0x8] ;  /* 0x00ffff000d0877ac */ /* 0x000ea60008000a00 */
[----:B------:R-:W-:Y:S02]  /*0330*/  LEA.HI.X.SX32 R11, R27, R9, 0x1, P0 ;  /* 0x000000091b0b7211 */ /* 0x000fe400000f0eff */
[----:B-1----:R-:W-:-:S04]  /*0340*/  LEA R22, P0, R6, UR14, 0x3 ;  /* 0x0000000e06167c11 */ /* 0x002fc8000f8018ff */
[----:B------:R-:W-:-:S06]  /*0350*/  LEA.HI.X R23, R6, UR15, R11, 0x3, P0 ;  /* 0x0000000f06177c11 */ /* 0x000fcc00080f1c0b */
[----:B------:R-:W3:Y:S01]  /*0360*/  LDG.E.64 R22, desc[UR10][R22.64] ;  /* 0x0000000a16167981 */ /* 0x000ee2000c1e1b00 */
[----:B0-----:R-:W-:-:S04]  /*0370*/  IADD3 R6, P0, PT, R8, R3, RZ ;  /* 0x0000000308067210 */ /* 0x001fc80007f1e0ff */
[----:B------:R-:W-:Y:S02]  /*0380*/  LEA.HI.X.SX32 R11, R3, R9, 0x1, P0 ;  /* 0x00000009030b7211 */ /* 0x000fe400000f0eff */
[----:B------:R-:W-:-:S04]  /*0390*/  LEA R14, P0, R6, UR14, 0x3 ;  /* 0x0000000e060e7c11 */ /* 0x000fc8000f8018ff */
[----:B------:R-:W-:-:S06]  /*03a0*/  LEA.HI.X R15, R6, UR15, R11, 0x3, P0 ;  /* 0x0000000f060f7c11 */ /* 0x000fcc00080f1c0b */
[----:B------:R-:W4:Y:S01]  /*03b0*/  LDG.E.64 R14, desc[UR10][R14.64] ;  /* 0x0000000a0e0e7981 */ /* 0x000f22000c1e1b00 */
[----:B------:R-:W-:-:S04]  /*03c0*/  IADD3 R6, P0, PT, R8, R7, RZ ;  /* 0x0000000708067210 */ /* 0x000fc80007f1e0ff */
[----:B------:R-:W-:Y:S02]  /*03d0*/  LEA.HI.X.SX32 R11, R7, R9, 0x1, P0 ;  /* 0x00000009070b7211 */ /* 0x000fe400000f0eff */
[----:B------:R-:W-:-:S04]  /*03e0*/  LEA R18, P0, R6, UR14, 0x3 ;  /* 0x0000000e06127c11 */ /* 0x000fc8000f8018ff */
[----:B------:R-:W-:-:S06]  /*03f0*/  LEA.HI.X R19, R6, UR15, R11, 0x3, P0 ;  /* 0x0000000f06137c11 */ /* 0x000fcc00080f1c0b */
[----:B------:R-:W5:Y:S01]  /*0400*/  LDG.E.64 R18, desc[UR10][R18.64] ;  /* 0x0000000a12127981 */ /* 0x000f62000c1e1b00 */
[----:B------:R-:W0:Y:S01]  /*0410*/  LDC.64 R10, c[0x3][R4+-0x10] ;  /* 0x00fffc00040a7b82 */ /* 0x000e220000000a00 */
[----:B--2---:R-:W3:Y:S01]  /*0420*/  I2F.F64 R24, UR8 ;  /* 0x0000000800187d12 */ /* 0x004ee20008201c00 */
[----:B------:R-:W1:Y:S01]  /*0430*/  LDCU UR7, c[0x3][UR12+-0x8] ;  /* 0x00ffff000c0777ac */ /* 0x000e620008000800 */
[----:B------:R-:W-:Y:S01]  /*0440*/  IADD3 R6, P0, PT, R8, R5, RZ ;  /* 0x0000000508067210 */ /* 0x000fe20007f1e0ff */
[----:B0-----:R-:W-:Y:S02]  /*0450*/  DMUL R10, R10, 0.5 ;  /* 0x3fe000000a0a7828 */ /* 0x001fe40000000000 */
[----:B---3--:R-:W-:-:S08]  /*0460*/  DFMA R20, R22, R24, R20 ;  /* 0x000000181614722b */ /* 0x008fd00000000014 */
[----:B------:R-:W-:Y:S01]  /*0470*/  DFMA R20, R24, R10, R20 ;  /* 0x0000000a1814722b */ /* 0x000fe20000000014 */
[----:B------:R-:W0:Y:S01]  /*0480*/  LDC.64 R24, c[0x3][R2+-0x10] ;  /* 0x00fffc0002187b82 */ /* 0x000e220000000a00 */
[----:B-1----:R-:W1:Y:S01]  /*0490*/  I2F.F64 R10, UR7 ;  /* 0x00000007000a7d12 */ /* 0x002e620008201c00 */
[----:B------:R-:W2:Y:S01]  /*04a0*/  LDCU UR7, c[0x3][UR12+-0x4] ;  /* 0x00ffff800c0777ac */ /* 0x000ea20008000800 */
[----:B-1----:R-:W-:Y:S02]  /*04b0*/  DFMA R12, R22, R10, R12 ;  /* 0x0000000a160c722b */ /* 0x002fe4000000000c */
[----:B0-----:R-:W-:-:S08]  /*04c0*/  DMUL R24, R24, 0.5 ;  /* 0x3fe0000018187828 */ /* 0x001fd00000000000 */
[----:B------:R-:W-:Y:S01]  /*04d0*/  DFMA R24, R10, R24, R12 ;  /* 0x000000180a18722b */ /* 0x000fe2000000000c */
[----:B------:R-:W0:Y:S01]  /*04e0*/  LDC.64 R12, c[0x3][R4+-0x8] ;  /* 0x00fffe00040c7b82 */ /* 0x000e220000000a00 */
[----:B------:R-:W4:Y:S01]  /*04f0*/  I2F.F64 R10, UR9 ;  /* 0x00000009000a7d12 */ /* 0x000f220008201c00 */
[----:B------:R-:W1:Y:S01]  /*0500*/  LDCU.64 UR8, c[0x3][UR13] ;  /* 0x00c000000d0877ac */ /* 0x000e620008000a00 */
[----:B----4-:R-:W-:Y:S02]  /*0510*/  DFMA R20, R14, R10, R20 ;  /* 0x0000000a0e14722b */ /* 0x010fe40000000014 */
[----:B0-----:R-:W-:-:S08]  /*0520*/  DMUL R12, R12, 0.5 ;  /* 0x3fe000000c0c7828 */ /* 0x001fd00000000000 */
[----:B------:R-:W-:Y:S01]  /*0530*/  DFMA R12, R10, R12, R20 ;  /* 0x0000000c0a0c722b */ /* 0x000fe20000000014 */
[----:B------:R-:W0:Y:S01]  /*0540*/  LDC.64 R20, c[0x3][R2+-0x8] ;  /* 0x00fffe0002147b82 */ /* 0x000e220000000a00 */
[----:B--2---:R-:W2:Y:S02]  /*0550*/  I2F.F64 R10, UR7 ;  /* 0x00000007000a7d12 */ /* 0x004ea40008201c00 */
[----:B--2---:R-:W-:Y:S02]  /*0560*/  DFMA R24, R14, R10, R24 ;  /* 0x0000000a0e18722b */ /* 0x004fe40000000018 */
[----:B0-----:R-:W-:-:S08]  /*0570*/  DMUL R20, R20, 0.5 ;  /* 0x3fe0000014147828 */ /* 0x001fd00000000000 */
[----:B------:R-:W-:Y:S01]  /*0580*/  DFMA R20, R10, R20, R24 ;  /* 0x000000140a14722b */ /* 0x000fe20000000018 */
[----:B------:R-:W0:Y:S01]  /*0590*/  LDC.64 R24, c[0x3][R4] ;  /* 0x00c0000004187b82 */ /* 0x000e220000000a00 */
[----:B-1----:R-:W5:Y:S02]  /*05a0*/  I2F.F64 R10, UR8 ;  /* 0x00000008000a7d12 */ /* 0x002f640008201c00 */
[----:B-----5:R-:W-:Y:S02]  /*05b0*/  DFMA R12, R18, R10, R12 ;  /* 0x0000000a120c722b */ /* 0x020fe4000000000c */
[----:B0-----:R-:W-:-:S08]  /*05c0*/  DMUL R24, R24, 0.5 ;  /* 0x3fe0000018187828 */ /* 0x001fd00000000000 */
[----:B------:R-:W-:Y:S01]  /*05d0*/  DFMA R24, R10, R24, R12 ;  /* 0x000000180a18722b */ /* 0x000fe2000000000c */
[----:B------:R-:W-:Y:S02]  /*05e0*/  LEA.HI.X.SX32 R11, R5, R9, 0x1, P0 ;  /* 0x00000009050b7211 */ /* 0x000fe400000f0eff */
[----:B------:R-:W-:-:S04]  /*05f0*/  LEA R10, P0, R6, UR14, 0x3 ;  /* 0x0000000e060a7c11 */ /* 0x000fc8000f8018ff */
[----:B------:R-:W-:-:S06]  /*0600*/  LEA.HI.X R11, R6, UR15, R11, 0x3, P0 ;  /* 0x0000000f060b7c11 */ /* 0x000fcc00080f1c0b */
[----:B------:R-:W2:Y:S01]  /*0610*/  LDG.E.64 R10, desc[UR10][R10.64] ;  /* 0x0000000a0a0a7981 */ /* 0x000ea2000c1e1b00 */
[----:B------:R-:W0:Y:S01]  /*0620*/  LDCU UR7, c[0x3][UR12] ;  /* 0x00c000000c0777ac */ /* 0x000e220008000800 */
[----:B------:R-:W1:Y:S01]  /*0630*/  LDC.64 R12, c[0x3][R2] ;  /* 0x00c00000020c7b82 */ /* 0x000e620000000a00 */
[----:B------:R-:W-:Y:S01]  /*0640*/  DADD R16, R22, R16 ;  /* 0x0000000016107229 */ /* 0x000fe20000000010 */
[C---:B------:R-:W-:Y:S01]  /*0650*/  IMAD R27, R0.reuse, 0x4, R27 ;  /* 0x00000004001b7824 */ /* 0x040fe200078e021b */
[----:B------:R-:W-:Y:S01]  /*0660*/  UIADD3 UR6, UPT, UPT, UR6, 0x4, URZ ;  /* 0x0000000406067890 */ /* 0x000fe2000fffe0ff */
[C---:B------:R-:W-:Y:S01]  /*0670*/  IMAD R5, R0.reuse, 0x4, R5 ;  /* 0x0000000400057824 */ /* 0x040fe200078e0205 */
[----:B------:R-:W-:Y:S01]  /*0680*/  UIADD3 UR13, UPT, UPT, UR13, 0x10, URZ ;  /* 0x000000100d0d7890 */ /* 0x000fe2000fffe0ff */
[C---:B------:R-:W-:Y:S01]  /*0690*/  IMAD R7, R0.reuse, 0x4, R7 ;  /* 0x0000000400077824 */ /* 0x040fe200078e0207 */
[----:B------:R-:W-:Y:S01]  /*06a0*/  UISETP.NE.AND UP0, UPT, UR6, URZ, UPT ;  /* 0x000000ff0600728c */ /* 0x000fe2000bf05270 */
[----:B------:R-:W-:Y:S01]  /*06b0*/  IMAD R3, R0, 0x4, R3 ;  /* 0x0000000400037824 */ /* 0x000fe200078e0203 */
[----:B------:R-:W-:Y:S01]  /*06c0*/  DADD R16, R16, R14 ;  /* 0x0000000010107229 */ /* 0x000fe2000000000e */
[----:B------:R-:W-:Y:S07]  /*06d0*/  I2F.F64 R14, UR9 ;  /* 0x00000009000e7d12 */ /* 0x000fee0008201c00 */
[----:B------:R-:W-:Y:S01]  /*06e0*/  DADD R16, R16, R18 ;  /* 0x0000000010107229 */ /* 0x000fe20000000012 */
[----:B0-----:R-:W0:Y:S01]  /*06f0*/  I2F.F64 R22, UR7 ;  /* 0x0000000700167d12 */ /* 0x001e220008201c00 */
[----:B------:R-:W3:Y:S01]  /*0700*/  LDCU UR7, c[0x3][UR12+0x4] ;  /* 0x00c000800c0777ac */ /* 0x000ee20008000800 */
[----:B-1----:R-:W-:Y:S01]  /*0710*/  DMUL R12, R12, 0.5 ;  /* 0x3fe000000c0c7828 */ /* 0x002fe20000000000 */
[----:B------:R-:W-:Y:S01]  /*0720*/  UIADD3 UR12, UPT, UPT, UR12, 0x10, URZ ;  /* 0x000000100c0c7890 */ /* 0x000fe2000fffe0ff */
[----:B0-----:R-:W-:-:S04]  /*0730*/  DFMA R20, R18, R22, R20 ;  /* 0x000000161214722b */ /* 0x001fc80000000014 */
[----:B---3--:R-:W0:Y:S04]  /*0740*/  I2F.F64 R18, UR7 ;  /* 0x0000000700127d12 */ /* 0x008e280008201c00 */
[----:B------:R-:W-:Y:S02]  /*0750*/  DFMA R12, R22, R12, R20 ;  /* 0x0000000c160c722b */ /* 0x000fe40000000014 */
[----:B------:R1:W3:Y:S08]  /*0760*/  LDC.64 R20, c[0x3][R4+0x8] ;  /* 0x00c0020004147b82 */ /* 0x0002f00000000a00 */
[----:B------:R4:W5:Y:S01]  /*0770*/  LDC.64 R22, c[0x3][R2+0x8] ;  /* 0x00c0020002167b82 */ /* 0x0009620000000a00 */
[----:B-1----:R-:W-:-:S02]  /*0780*/  VIADD R4, R4, 0x20 ;  /* 0x0000002004047836 */ /* 0x002fc40000000000 */
[----:B----4-:R-:W-:Y:S01]  /*0790*/  VIADD R2, R2, 0x20 ;  /* 0x0000002002027836 */ /* 0x010fe20000000000 */
[----:B---3--:R-:W-:Y:S02]  /*07a0*/  DMUL R20, R20, 0.5 ;  /* 0x3fe0000014147828 */ /* 0x008fe40000000000 */
[----:B-----5:R-:W-:Y:S02]  /*07b0*/  DMUL R22, R22, 0.5 ;  /* 0x3fe0000016167828 */ /* 0x020fe40000000000 */
[C---:B--2---:R-:W-:Y:S02]  /*07c0*/  DFMA R24, R10.reuse, R14, R24 ;  /* 0x0000000e0a18722b */ /* 0x044fe40000000018 */
[----:B0-----:R-:W-:Y:S02]  /*07d0*/  DFMA R12, R10, R18, R12 ;  /* 0x000000120a0c722b */ /* 0x001fe4000000000c */
[----:B------:R-:W-:-:S04]  /*07e0*/  DADD R16, R16, R10 ;  /* 0x0000000010107229 */ /* 0x000fc8000000000a */
[----:B------:R-:W-:Y:S02]  /*07f0*/  DFMA R20, R14, R20, R24 ;  /* 0x000000140e14722b */ /* 0x000fe40000000018 */
[----:B------:R-:W-:Y:S01]  /*0800*/  DFMA R12, R18, R22, R12 ;  /* 0x00000016120c722b */ /* 0x000fe2000000000c */
[----:B------:R-:W-:Y:S10]  /*0810*/  BRA.U UP0, `(.L_x_6) ;  /* 0xfffffff900bc7547 */ /* 0x000ff4000b83ffff */
[----:B------:R-:W-:-:S07]  /*0820*/  IMAD.U32 R3, RZ, RZ, UR5 ;  /* 0x00000005ff037e24 */ /* 0x000fce000f8e00ff */
.L_x_5:
[----:B------:R-:W-:-:S04]  /*0830*/  ULOP3.LUT UR5, UR4, 0x3, URZ, 0xc0, !UPT ;  /* 0x0000000304057892 */ /* 0x000fc8000f8ec0ff */
[----:B------:R-:W-:-:S09]  /*0840*/  UISETP.NE.AND UP0, UPT, UR5, URZ, UPT ;  /* 0x000000ff0500728c */ /* 0x000fd2000bf05270 */
[----:B------:R-:W-:Y:S05]  /*0850*/  BRA.U !UP0, `(.L_x_4) ;  /* 0x0000000508107547 */ /* 0x000fea000b800000 */
[----:B------:R-:W-:Y:S02]  /*0860*/  UISETP.NE.AND UP0, UPT, UR5, 0x1, UPT ;  /* 0x000000010500788c */ /* 0x000fe4000bf05270 */
[----:B------:R-:W-:-:S04]  /*0870*/  ULOP3.LUT UR4, UR4, 0x1, URZ, 0xc0, !UPT ;  /* 0x0000000104047892 */ /* 0x000fc8000f8ec0ff */
[----:B------:R-:W-:-:S03]  /*0880*/  UISETP.NE.U32.AND UP1, UPT, UR4, 0x1, UPT ;  /* 0x000000010400788c */ /* 0x000fc6000bf25070 */
[----:B------:R-:W-:Y:S08]  /*0890*/  BRA.U !UP0, `(.L_x_7) ;  /* 0x0000000108a47547 */ /* 0x000ff0000b800000 */
[----:B------:R-:W0:Y:S01]  /*08a0*/  LDCU.64 UR4, c[0x0][0x398] ;  /* 0x00007300ff0477ac */ /* 0x000e220008000a00 */
[----:B------:R-:W-:-:S05]  /*08b0*/  IMAD R7, R3, R0, RZ ;  /* 0x0000000003077224 */ /* 0x000fca00078e02ff */
[----:B------:R-:W-:-:S04]  /*08c0*/  IADD3 R2, P0, PT, R8, R7, RZ ;  /* 0x0000000708027210 */ /* 0x000fc80007f1e0ff */
[----:B------:R-:W-:Y:S02]  /*08d0*/  LEA.HI.X.SX32 R5, R7, R9, 0x1, P0 ;  /* 0x0000000907057211 */ /* 0x000fe400000f0eff */
[----:B0-----:R-:W-:-:S04]  /*08e0*/  LEA R4, P0, R2, UR4, 0x3 ;  /* 0x0000000402047c11 */ /* 0x001fc8000f8018ff */
[----:B------:R-:W-:-:S06]  /*08f0*/  LEA.HI.X R5, R2, UR5, R5, 0x3, P0 ;  /* 0x0000000502057c11 */ /* 0x000fcc00080f1c05 */
[----:B------:R-:W2:Y:S01]  /*0900*/  LDG.E.64 R4, desc[UR10][R4.64] ;  /* 0x0000000a04047981 */ /* 0x000ea2000c1e1b00 */
[----:B------:R-:W-:-:S05]  /*0910*/  IMAD.IADD R7, R7, 0x1, R0 ;  /* 0x0000000107077824 */ /* 0x000fca00078e0200 */
[----:B------:R-:W-:-:S04]  /*0920*/  IADD3 R2, P0, PT, R8, R7, RZ ;  /* 0x0000000708027210 */ /* 0x000fc80007f1e0ff */
[----:B------:R-:W-:Y:S02]  /*0930*/  LEA.HI.X.SX32 R7, R7, R9, 0x1, P0 ;  /* 0x0000000907077211 */ /* 0x000fe400000f0eff */
[----:B------:R-:W-:-:S04]  /*0940*/  LEA R6, P0, R2, UR4, 0x3 ;  /* 0x0000000402067c11 */ /* 0x000fc8000f8018ff */
[----:B------:R-:W-:-:S06]  /*0950*/  LEA.HI.X R7, R2, UR5, R7, 0x3, P0 ;  /* 0x0000000502077c11 */ /* 0x000fcc00080f1c07 */
[----:B------:R-:W3:Y:S01]  /*0960*/  LDG.E.64 R6, desc[UR10][R6.64] ;  /* 0x0000000a06067981 */ /* 0x000ee2000c1e1b00 */
[C---:B------:R-:W-:Y:S02]  /*0970*/  IMAD.SHL.U32 R28, R3.reuse, 0x4, RZ ;  /* 0x00000004031c7824 */ /* 0x040fe400078e00ff */
[C---:B------:R-:W-:Y:S02]  /*0980*/  IMAD.SHL.U32 R26, R3.reuse, 0x8, RZ ;  /* 0x00000008031a7824 */ /* 0x040fe400078e00ff */
[----:B------:R-:W0:Y:S01]  /*0990*/  LDC.64 R14, c[0x3][R28+0x58] ;  /* 0x00c016001c0e7b82 */ /* 0x000e220000000a00 */
[----:B------:R-:W-:-:S07]  /*09a0*/  VIADD R3, R3, 0x2 ;  /* 0x0000000203037836 */ /* 0x000fce0000000000 */
[----:B------:R-:W1:Y:S08]  /*09b0*/  LDC.64 R18, c[0x3][R26+0x100] ;  /* 0x00c040001a127b82 */ /* 0x000e700000000a00 */
[----:B------:R-:W4:Y:S01]  /*09c0*/  LDC R24, c[0x3][R28+0x7c] ;  /* 0x00c01f001c187b82 */ /* 0x000f220000000800 */
[----:B0-----:R-:W2:Y:S07]  /*09d0*/  I2F.F64 R22, R14 ;  /* 0x0000000e00167312 */ /* 0x001eae0000201c00 */
[----:B------:R-:W0:Y:S01]  /*09e0*/  LDC.64 R10, c[0x3][R26+0x148] ;  /* 0x00c052001a0a7b82 */ /* 0x000e220000000a00 */
[----:B-1----:R-:W-:-:S07]  /*09f0*/  DMUL R18, R18, 0.5 ;  /* 0x3fe0000012127828 */ /* 0x002fce0000000000 */
[----:B------:R1:W5:Y:S01]  /*0a00*/  LDC R2, c[0x3][R28+0x80] ;  /* 0x00c020001c027b82 */ /* 0x0003620000000800 */
[----:B----4-:R-:W1:Y:S01]  /*0a10*/  I2F.F64 R24, R24 ;  /* 0x0000001800187312 */ /* 0x010e620000201c00 */
[----:B0-----:R-:W-:Y:S02]  /*0a20*/  DMUL R10, R10, 0.5 ;  /* 0x3fe000000a0a7828 */ /* 0x001fe40000000000 */
[C---:B--2---:R-:W-:Y:S02]  /*0a30*/  DFMA R20, R4.reuse, R22, R20 ;  /* 0x000000160414722b */ /* 0x044fe40000000014 */
[----:B-1----:R-:W-:-:S03]  /*0a40*/  DFMA R28, R4, R24, R12 ;  /* 0x00000018041c722b */ /* 0x002fc6000000000c */
[----:B-----5:R-:W3:Y:S01]  /*0a50*/  I2F.F64 R12, R2 ;  /* 0x00000002000c7312 */ /* 0x020ee20000201c00 */
[----:B------:R-:W-:Y:S02]  /*0a60*/  DADD R16, R16, R4 ;  /* 0x0000000010107229 */ /* 0x000fe40000000004 */
[----:B------:R-:W-:Y:S01]  /*0a70*/  DFMA R18, R22, R18, R20 ;  /* 0x000000121612722b */ /* 0x000fe20000000014 */
[----:B------:R0:W1:Y:S01]  /*0a80*/  LDC.64 R22, c[0x3][R26+0x108] ;  /* 0x00c042001a167b82 */ /* 0x0000620000000a00 */
[----:B------:R-:W-:-:S07]  /*0a90*/  DFMA R10, R24, R10, R28 ;  /* 0x0000000a180a722b */ /* 0x000fce000000001c */
[----:B------:R0:W2:Y:S01]  /*0aa0*/  LDC.64 R20, c[0x3][R26+0x150] ;  /* 0x00c054001a147b82 */ /* 0x0000a20000000a00 */
[----:B---3--:R-:W-:Y:S02]  /*0ab0*/  DFMA R10, R6, R12, R10 ;  /* 0x0000000c060a722b */ /* 0x008fe4000000000a */
[----:B------:R-:W-:Y:S01]  /*0ac0*/  DADD R16, R16, R6 ;  /* 0x0000000010107229 */ /* 0x000fe20000000006 */
[----:B0-----:R-:W0:Y:S01]  /*0ad0*/  I2F.F64 R26, R15 ;  /* 0x0000000f001a7312 */ /* 0x001e220000201c00 */
[----:B-1----:R-:W-:Y:S02]  /*0ae0*/  DMUL R22, R22, 0.5 ;  /* 0x3fe0000016167828 */ /* 0x002fe40000000000 */
[----:B0-----:R-:W-:Y:S02]  /*0af0*/  DFMA R18, R6, R26, R18 ;  /* 0x0000001a0612722b */ /* 0x001fe40000000012 */
[----:B--2---:R-:W-:-:S06]  /*0b00*/  DMUL R4, R20, 0.5 ;  /* 0x3fe0000014047828 */ /* 0x004fcc0000000000 */
[----:B------:R-:W-:Y:S02]  /*0b10*/  DFMA R20, R26, R22, R18 ;  /* 0x000000161a14722b */ /* 0x000fe40000000012 */
[----:B------:R-:W-:-:S11]  /*0b20*/  DFMA R12, R12, R4, R10 ;  /* 0x000000040c0c722b */ /* 0x000fd6000000000a */
.L_x_7:
[----:B------:R-:W-:Y:S05]  /*0b30*/  BRA.U UP1, `(.L_x_4) ;  /* 0x0000000101587547 */ /* 0x000fea000b800000 */
[----:B------:R-:W0:Y:S01]  /*0b40*/  LDCU.64 UR4, c[0x0][0x398] ;  /* 0x00007300ff0477ac */ /* 0x000e220008000a00 */
[----:B------:R-:W-:-:S05]  /*0b50*/  IMAD R5, R3, R0, RZ ;  /* 0x0000000003057224 */ /* 0x000fca00078e02ff */
[----:B------:R-:W-:-:S04]  /*0b60*/  IADD3 R0, P0, PT, R8, R5, RZ ;  /* 0x0000000508007210 */ /* 0x000fc80007f1e0ff */
[----:B------:R-:W-:Y:S02]  /*0b70*/  LEA.HI.X.SX32 R5, R5, R9, 0x1, P0 ;  /* 0x0000000905057211 */ /* 0x000fe400000f0eff */
[----:B0-----:R-:W-:-:S04]  /*0b80*/  LEA R4, P0, R0, UR4, 0x3 ;  /* 0x0000000400047c11 */ /* 0x001fc8000f8018ff */
[----:B------:R-:W-:-:S06]  /*0b90*/  LEA.HI.X R5, R0, UR5, R5, 0x3, P0 ;  /* 0x0000000500057c11 */ /* 0x000fcc00080f1c05 */
[----:B------:R-:W2:Y:S01]  /*0ba0*/  LDG.E.64 R4, desc[UR10][R4.64] ;  /* 0x0000000a04047981 */ /* 0x000ea2000c1e1b00 */
[C---:B------:R-:W-:Y:S02]  /*0bb0*/  IMAD.SHL.U32 R0, R3.reuse, 0x4, RZ ;  /* 0x0000000403007824 */ /* 0x040fe400078e00ff */
[----:B------:R-:W-:Y:S02]  /*0bc0*/  IMAD.SHL.U32 R18, R3, 0x8, RZ ;  /* 0x0000000803127824 */ /* 0x000fe400078e00ff */
[----:B------:R-:W0:Y:S08]  /*0bd0*/  LDC R2, c[0x3][R0+0x58] ;  /* 0x00c0160000027b82 */ /* 0x000e300000000800 */
[----:B------:R-:W1:Y:S08]  /*0be0*/  LDC R6, c[0x3][R0+0x7c] ;  /* 0x00c01f0000067b82 */ /* 0x000e700000000800 */
[----:B------:R-:W3:Y:S08]  /*0bf0*/  LDC.64 R10, c[0x3][R18+0x100] ;  /* 0x00c04000120a7b82 */ /* 0x000ef00000000a00 */
[----:B------:R-:W4:Y:S01]  /*0c00*/  LDC.64 R14, c[0x3][R18+0x148] ;  /* 0x00c05200120e7b82 */ /* 0x000f220000000a00 */
[----:B0-----:R-:W2:Y:S08]  /*0c10*/  I2F.F64 R2, R2 ;  /* 0x0000000200027312 */ /* 0x001eb00000201c00 */
[----:B-1----:R-:W0:Y:S01]  /*0c20*/  I2F.F64 R6, R6 ;  /* 0x0000000600067312 */ /* 0x002e220000201c00 */
[----:B---3--:R-:W-:-:S02]  /*0c30*/  DMUL R10, R10, 0.5 ;  /* 0x3fe000000a0a7828 */ /* 0x008fc40000000000 */
[----:B----4-:R-:W-:Y:S02]  /*0c40*/  DMUL R14, R14, 0.5 ;  /* 0x3fe000000e0e7828 */ /* 0x010fe40000000000 */
[C---:B--2---:R-:W-:Y:S02]  /*0c50*/  DFMA R20, R4.reuse, R2, R20 ;  /* 0x000000020414722b */ /* 0x044fe40000000014 */
[----:B0-----:R-:W-:Y:S02]  /*0c60*/  DFMA R12, R4, R6, R12 ;  /* 0x00000006040c722b */ /* 0x001fe4000000000c */
[----:B------:R-:W-:-:S04]  /*0c70*/  DADD R16, R16, R4 ;  /* 0x0000000010107229 */ /* 0x000fc80000000004 */
[----:B------:R-:W-:Y:S02]  /*0c80*/  DFMA R20, R2, R10, R20 ;  /* 0x0000000a0214722b */ /* 0x000fe40000000014 */
[----:B------:R-:W-:-:S11]  /*0c90*/  DFMA R12, R6, R14, R12 ;  /* 0x0000000e060c722b */ /* 0x000fd6000000000c */
.L_x_4:
[----:B------:R-:W0:Y:S01]  /*0ca0*/  MUFU.RCP64H R3, R17 ;  /* 0x0000001100037308 */ /* 0x000e220000001800 */
[----:B------:R-:W-:Y:S01]  /*0cb0*/  IMAD.MOV.U32 R2, RZ, RZ, 0x1 ;  /* 0x00000001ff027424 */ /* 0x000fe200078e00ff */
[----:B------:R-:W-:Y:S01]  /*0cc0*/  FSETP.GEU.AND P1, PT, |R21|, 6.5827683646048100446e-37, PT ;  /* 0x036000001500780b */ /* 0x000fe20003f2e200 */
[----:B------:R-:W-:Y:S04]  /*0cd0*/  BSSY.RECONVERGENT B0, `(.L_x_8) ;  /* 0x0000014000007945 */ /* 0x000fe80003800200 */
[----:B0-----:R-:W-:-:S08]  /*0ce0*/  DFMA R4, R2, -R16, 1 ;  /* 0x3ff000000204742b */ /* 0x001fd00000000810 */
[----:B------:R-:W-:-:S08]  /*0cf0*/  DFMA R4, R4, R4, R4 ;  /* 0x000000040404722b */ /* 0x000fd00000000004 */
[----:B------:R-:W-:-:S08]  /*0d00*/  DFMA R4, R2, R4, R2 ;  /* 0x000000040204722b */ /* 0x000fd00000000002 */
[----:B------:R-:W-:-:S08]  /*0d10*/  DFMA R2, R4, -R16, 1 ;  /* 0x3ff000000402742b */ /* 0x000fd00000000810 */
[----:B------:R-:W-:-:S08]  /*0d20*/  DFMA R2, R4, R2, R4 ;  /* 0x000000020402722b */ /* 0x000fd00000000004 */
[----:B------:R-:W-:-:S08]  /*0d30*/  DMUL R4, R2, R20 ;  /* 0x0000001402047228 */ /* 0x000fd00000000000 */
[----:B------:R-:W-:-:S08]  /*0d40*/  DFMA R6, R4, -R16, R20 ;  /* 0x800000100406722b */ /* 0x000fd00000000014 */
[----:B------:R-:W-:-:S10]  /*0d50*/  DFMA R2, R2, R6, R4 ;  /* 0x000000060202722b */ /* 0x000fd40000000004 */
[----:B------:R-:W-:-:S05]  /*0d60*/  FFMA R0, RZ, R17, R3 ;  /* 0x00000011ff007223 */ /* 0x000fca0000000003 */
[----:B------:R-:W-:-:S13]  /*0d70*/  FSETP.GT.AND P0, PT, |R0|, 1.469367938527859385e-39, PT ;  /* 0x001000000000780b */ /* 0x000fda0003f04200 */
[----:B------:R-:W-:Y:S05]  /*0d80*/  @P0 BRA P1, `(.L_x_9) ;  /* 0x0000000000200947 */ /* 0x000fea0000800000 */
[----:B------:R-:W-:Y:S01]  /*0d90*/  IMAD.MOV.U32 R14, RZ, RZ, R20 ;  /* 0x000000ffff0e7224 */ /* 0x000fe200078e0014 */
[----:B------:R-:W-:Y:S01]  /*0da0*/  MOV R0, 0xdf0 ;  /* 0x00000df000007802 */ /* 0x000fe20000000f00 */
[----:B------:R-:W-:Y:S02]  /*0db0*/  IMAD.MOV.U32 R15, RZ, RZ, R21 ;  /* 0x000000ffff0f7224 */ /* 0x000fe400078e0015 */
[----:B------:R-:W-:Y:S02]  /*0dc0*/  IMAD.MOV.U32 R10, RZ, RZ, R16 ;  /* 0x000000ffff0a7224 */ /* 0x000fe400078e0010 */
[----:B------:R-:W-:-:S07]  /*0dd0*/  IMAD.MOV.U32 R11, RZ, RZ, R17 ;  /* 0x000000ffff0b7224 */ /* 0x000fce00078e0011 */
[----:B------:R-:W-:Y:S05]  /*0de0*/  CALL.REL.NOINC `($__internal_0_$__cuda_sm20_div_rn_f64_full) ;  /* 0x0000000000a47944 */ /* 0x000fea0003c00000 */
[----:B------:R-:W-:Y:S02]  /*0df0*/  IMAD.MOV.U32 R2, RZ, RZ, R18 ;  /* 0x000000ffff027224 */ /* 0x000fe400078e0012 */
[----:B------:R-:W-:-:S07]  /*0e00*/  IMAD.MOV.U32 R3, RZ, RZ, R19 ;  /* 0x000000ffff037224 */ /* 0x000fce00078e0013 */
.L_x_9:
[----:B------:R-:W-:Y:S05]  /*0e10*/  BSYNC.RECONVERGENT B0 ;  /* 0x0000000000007941 */ /* 0x000fea0003800200 */
.L_x_8:
        /* <DEDUP_REMOVED lines=23> */
.L_x_11:
[----:B------:R-:W-:Y:S05]  /*0f90*/  BSYNC.RECONVERGENT B0 ;  /* 0x0000000000007941 */ /* 0x000fea0003800200 */
.L_x_10:
[----:B------:R-:W0:Y:S01]  /*0fa0*/  LDCU.128 UR4, c[0x0][0x380] ;  /* 0x00007000ff0477ac */ /* 0x000e220008000c00 */
[C---:B------:R-:W-:Y:S01]  /*0fb0*/  IMAD.SHL.U32 R10, R8.reuse, 0x8, RZ ;  /* 0x00000008080a7824 */ /* 0x040fe200078e00ff */
[----:B------:R-:W-:Y:S01]  /*0fc0*/  SHF.L.U64.HI R0, R8, 0x3, R9 ;  /* 0x0000000308007819 */ /* 0x000fe20000010209 */
[----:B------:R-:W1:Y:S03]  /*0fd0*/  LDCU.64 UR8, c[0x0][0x390] ;  /* 0x00007200ff0877ac */ /* 0x000e660008000a00 */
[C---:B0-----:R-:W-:Y:S02]  /*0fe0*/  IADD3 R6, P0, PT, R10.reuse, UR4, RZ ;  /* 0x000000040a067c10 */ /* 0x041fe4000ff1e0ff */
[C---:B------:R-:W-:Y:S02]  /*0ff0*/  IADD3 R8, P1, PT, R10.reuse, UR6, RZ ;  /* 0x000000060a087c10 */ /* 0x040fe4000ff3e0ff */
[----:B-1----:R-:W-:-:S02]  /*1000*/  IADD3 R10, P2, PT, R10, UR8, RZ ;  /* 0x000000080a0a7c10 */ /* 0x002fc4000ff5e0ff */
[C---:B------:R-:W-:Y:S02]  /*1010*/  IADD3.X R7, PT, PT, R0.reuse, UR5, RZ, P0, !PT ;  /* 0x0000000500077c10 */ /* 0x040fe400087fe4ff */
[C---:B------:R-:W-:Y:S02]  /*1020*/  IADD3.X R9, PT, PT, R0.reuse, UR7, RZ, P1, !PT ;  /* 0x0000000700097c10 */ /* 0x040fe40008ffe4ff */
[----:B------:R-:W-:Y:S01]  /*1030*/  IADD3.X R11, PT, PT, R0, UR9, RZ, P2, !PT ;  /* 0x00000009000b7c10 */ /* 0x000fe200097fe4ff */
[----:B------:R-:W-:Y:S04]  /*1040*/  STG.E.64 desc[UR10][R6.64], R16 ;  /* 0x0000001006007986 */ /* 0x000fe8000c101b0a */
[----:B------:R-:W-:Y:S04]  /*1050*/  STG.E.64 desc[UR10][R8.64], R2 ;  /* 0x0000000208007986 */ /* 0x000fe8000c101b0a */
[----:B------:R-:W-:Y:S01]  /*1060*/  STG.E.64 desc[UR10][R10.64], R4 ;  /* 0x000000040a007986 */ /* 0x000fe2000c101b0a */
[----:B------:R-:W-:Y:S05]  /*1070*/  EXIT ;  /* 0x000000000000794d */ /* 0x000fea0003800000 */
        .weak           $__internal_0_$__cuda_sm20_div_rn_f64_full
        .type           $__internal_0_$__cuda_sm20_div_rn_f64_full,@function
        .size           $__internal_0_$__cuda_sm20_div_rn_f64_full,(.L_x_71 - $__internal_0_$__cuda_sm20_div_rn_f64_full)
$__internal_0_$__cuda_sm20_div_rn_f64_full:
[C---:B------:R-:W-:Y:S01]  /*1080*/  FSETP.GEU.AND P0, PT, |R11|.reuse, 1.469367938527859385e-39, PT ;  /* 0x001000000b00780b */ /* 0x040fe20003f0e200 */
[----:B------:R-:W-:Y:S01]  /*1090*/  IMAD.MOV.U32 R18, RZ, RZ, 0x1 ;  /* 0x00000001ff127424 */ /* 0x000fe200078e00ff */
[----:B------:R-:W-:Y:S01]  /*10a0*/  LOP3.LUT R6, R11, 0x800fffff, RZ, 0xc0, !PT ;  /* 0x800fffff0b067812 */ /* 0x000fe200078ec0ff */
[----:B------:R-:W-:Y:S01]  /*10b0*/  IMAD.MOV.U32 R25, RZ, RZ, 0x1ca00000 ;  /* 0x1ca00000ff197424 */ /* 0x000fe200078e00ff */
[C---:B------:R-:W-:Y:S01]  /*10c0*/  FSETP.GEU.AND P2, PT, |R15|.reuse, 1.469367938527859385e-39, PT ;  /* 0x001000000f00780b */ /* 0x040fe20003f4e200 */
[----:B------:R-:W-:Y:S01]  /*10d0*/  BSSY.RECONVERGENT B1, `(.L_x_12) ;  /* 0x0000052000017945 */ /* 0x000fe20003800200 */
[----:B------:R-:W-:Y:S01]  /*10e0*/  LOP3.LUT R7, R6, 0x3ff00000, RZ, 0xfc, !PT ;  /* 0x3ff0000006077812 */ /* 0x000fe200078efcff */
[----:B------:R-:W-:Y:S01]  /*10f0*/  IMAD.MOV.U32 R6, RZ, RZ, R10 ;  /* 0x000000ffff067224 */ /* 0x000fe200078e000a */
[----:B------:R-:W-:Y:S02]  /*1100*/  LOP3.LUT R24, R15, 0x7ff00000, RZ, 0xc0, !PT ;  /* 0x7ff000000f187812 */ /* 0x000fe400078ec0ff */
[----:B------:R-:W-:-:S03]  /*1110*/  LOP3.LUT R27, R11, 0x7ff00000, RZ, 0xc0, !PT ;  /* 0x7ff000000b1b7812 */ /* 0x000fc600078ec0ff */
[----:B------:R-:W-:Y:S01]  /*1120*/  @!P0 DMUL R6, R10, 8.98846567431157953865e+307 ;  /* 0x7fe000000a068828 */ /* 0x000fe20000000000 */
[C---:B------:R-:W-:Y:S01]  /*1130*/  ISETP.GE.U32.AND P1, PT, R24.reuse, R27, PT ;  /* 0x0000001b1800720c */ /* 0x040fe20003f26070 */
[----:B------:R-:W-:Y:S02]  /*1140*/  IMAD.MOV.U32 R26, RZ, RZ, R24 ;  /* 0x000000ffff1a7224 */ /* 0x000fe400078e0018 */
[----:B------:R-:W-:Y:S02]  /*1150*/  @!P2 LOP3.LUT R21, R11, 0x7ff00000, RZ, 0xc0, !PT ;  /* 0x7ff000000b15a812 */ /* 0x000fe400078ec0ff */
[----:B------:R-:W0:Y:S02]  /*1160*/  MUFU.RCP64H R19, R7 ;  /* 0x0000000700137308 */ /* 0x000e240000001800 */
[----:B------:R-:W-:Y:S02]  /*1170*/  @!P2 ISETP.GE.U32.AND P3, PT, R24, R21, PT ;  /* 0x000000151800a20c */ /* 0x000fe40003f66070 */
[----:B------:R-:W-:-:S02]  /*1180*/  @!P0 LOP3.LUT R27, R7, 0x7ff00000, RZ, 0xc0, !PT ;  /* 0x7ff00000071b8812 */ /* 0x000fc400078ec0ff */
[----:B------:R-:W-:-:S04]  /*1190*/  @!P2 SEL R21, R25, 0x63400000, !P3 ;  /* 0x634000001915a807 */ /* 0x000fc80005800000 */
[----:B------:R-:W-:-:S04]  /*11a0*/  @!P2 LOP3.LUT R22, R21, 0x80000000, R15, 0xf8, !PT ;  /* 0x800000001516a812 */ /* 0x000fc800078ef80f */
[----:B------:R-:W-:Y:S01]  /*11b0*/  @!P2 LOP3.LUT R23, R22, 0x100000, RZ, 0xfc, !PT ;  /* 0x001000001617a812 */ /* 0x000fe200078efcff */
[----:B------:R-:W-:Y:S01]  /*11c0*/  @!P2 IMAD.MOV.U32 R22, RZ, RZ, RZ ;  /* 0x000000ffff16a224 */ /* 0x000fe200078e00ff */
[----:B0-----:R-:W-:-:S08]  /*11d0*/  DFMA R4, R18, -R6, 1 ;  /* 0x3ff000001204742b */ /* 0x001fd00000000806 */
[----:B------:R-:W-:-:S08]  /*11e0*/  DFMA R4, R4, R4, R4 ;  /* 0x000000040404722b */ /* 0x000fd00000000004 */
[----:B------:R-:W-:Y:S01]  /*11f0*/  DFMA R18, R18, R4, R18 ;  /* 0x000000041212722b */ /* 0x000fe20000000012 */
[----:B------:R-:W-:Y:S01]  /*1200*/  SEL R5, R25, 0x63400000, !P1 ;  /* 0x6340000019057807 */ /* 0x000fe20004800000 */
[----:B------:R-:W-:-:S03]  /*1210*/  IMAD.MOV.U32 R4, RZ, RZ, R14 ;  /* 0x000000ffff047224 */ /* 0x000fc600078e000e */
[----:B------:R-:W-:-:S03]  /*1220*/  LOP3.LUT R5, R5, 0x800fffff, R15, 0xf8, !PT ;  /* 0x800fffff05057812 */ /* 0x000fc600078ef80f */
[----:B------:R-:W-:-:S03]  /*1230*/  DFMA R20, R18, -R6, 1 ;  /* 0x3ff000001214742b */ /* 0x000fc60000000806 */
[----:B------:R-:W-:-:S05]  /*1240*/  @!P2 DFMA R4, R4, 2, -R22 ;  /* 0x400000000404a82b */ /* 0x000fca0000000816 */
[----:B------:R-:W-:-:S05]  /*1250*/  DFMA R20, R18, R20, R18 ;  /* 0x000000141214722b */ /* 0x000fca0000000012 */
[----:B------:R-:W-:-:S03]  /*1260*/  @!P2 LOP3.LUT R26, R5, 0x7ff00000, RZ, 0xc0, !PT ;  /* 0x7ff00000051aa812 */ /* 0x000fc600078ec0ff */
[----:B------:R-:W-:Y:S02]  /*1270*/  DMUL R18, R20, R4 ;  /* 0x0000000414127228 */ /* 0x000fe40000000000 */
[----:B------:R-:W-:-:S05]  /*1280*/  VIADD R28, R26, 0xffffffff ;  /* 0xffffffff1a1c7836 */ /* 0x000fca0000000000 */
[----:B------:R-:W-:Y:S01]  /*1290*/  ISETP.GT.U32.AND P0, PT, R28, 0x7feffffe, PT ;  /* 0x7feffffe1c00780c */ /* 0x000fe20003f04070 */
[----:B------:R-:W-:Y:S01]  /*12a0*/  VIADD R28, R27, 0xffffffff ;  /* 0xffffffff1b1c7836 */ /* 0x000fe20000000000 */
[----:B------:R-:W-:-:S04]  /*12b0*/  DFMA R22, R18, -R6, R4 ;  /* 0x800000061216722b */ /* 0x000fc80000000004 */
[----:B------:R-:W-:-:S04]  /*12c0*/  ISETP.GT.U32.OR P0, PT, R28, 0x7feffffe, P0 ;  /* 0x7feffffe1c00780c */ /* 0x000fc80000704470 */
[----:B------:R-:W-:-:S09]  /*12d0*/  DFMA R22, R20, R22, R18 ;  /* 0x000000161416722b */ /* 0x000fd20000000012 */
[----:B------:R-:W-:Y:S05]  /*12e0*/  @P0 BRA `(.L_x_13) ;  /* 0x00000000006c0947 */ /* 0x000fea0003800000 */
[----:B------:R-:W-:Y:S01]  /*12f0*/  LOP3.LUT R15, R11, 0x7ff00000, RZ, 0xc0, !PT ;  /* 0x7ff000000b0f7812 */ /* 0x000fe200078ec0ff */
[----:B------:R-:W-:-:S03]  /*1300*/  IMAD.MOV.U32 R20, RZ, RZ, RZ ;  /* 0x000000ffff147224 */ /* 0x000fc600078e00ff */
[CC--:B------:R-:W-:Y:S02]  /*1310*/  VIADDMNMX R14, R24.reuse, -R15.reuse, 0xb9600000, !PT ;  /* 0xb9600000180e7446 */ /* 0x0c0fe4000780090f */
[----:B------:R-:W-:Y:S02]  /*1320*/  ISETP.GE.U32.AND P0, PT, R24, R15, PT ;  /* 0x0000000f1800720c */ /* 0x000fe40003f06070 */
[----:B------:R-:W-:Y:S02]  /*1330*/  VIMNMX R14, PT, PT, R14, 0x46a00000, PT ;  /* 0x46a000000e0e7848 */ /* 0x000fe40003fe0100 */
[----:B------:R-:W-:-:S05]  /*1340*/  SEL R25, R25, 0x63400000, !P0 ;  /* 0x6340000019197807 */ /* 0x000fca0004000000 */
[----:B------:R-:W-:-:S04]  /*1350*/  IMAD.IADD R14, R14, 0x1, -R25 ;  /* 0x000000010e0e7824 */ /* 0x000fc800078e0a19 */
[----:B------:R-:W-:-:S06]  /*1360*/  VIADD R21, R14, 0x7fe00000 ;  /* 0x7fe000000e157836 */ /* 0x000fcc0000000000 */
[----:B------:R-:W-:-:S10]  /*1370*/  DMUL R18, R22, R20 ;  /* 0x0000001416127228 */ /* 0x000fd40000000000 */
[----:B------:R-:W-:-:S13]  /*1380*/  FSETP.GTU.AND P0, PT, |R19|, 1.469367938527859385e-39, PT ;  /* 0x001000001300780b */ /* 0x000fda0003f0c200 */
[----:B------:R-:W-:Y:S05]  /*1390*/  @P0 BRA `(.L_x_14) ;  /* 0x0000000000940947 */ /* 0x000fea0003800000 */
[----:B------:R-:W-:Y:S01]  /*13a0*/  DFMA R4, R22, -R6, R4 ;  /* 0x800000061604722b */ /* 0x000fe20000000004 */
[----:B------:R-:W-:-:S09]  /*13b0*/  IMAD.MOV.U32 R20, RZ, RZ, RZ ;  /* 0x000000ffff147224 */ /* 0x000fd200078e00ff */
[C---:B------:R-:W-:Y:S02]  /*13c0*/  FSETP.NEU.AND P0, PT, R5.reuse, RZ, PT ;  /* 0x000000ff0500720b */ /* 0x040fe40003f0d000 */
[----:B------:R-:W-:-:S04]  /*13d0*/  LOP3.LUT R11, R5, 0x80000000, R11, 0x48, !PT ;  /* 0x80000000050b7812 */ /* 0x000fc800078e480b */
[----:B------:R-:W-:-:S07]  /*13e0*/  LOP3.LUT R21, R11, R21, RZ, 0xfc, !PT ;  /* 0x000000150b157212 */ /* 0x000fce00078efcff */
[----:B------:R-:W-:Y:S05]  /*13f0*/  @!P0 BRA `(.L_x_14) ;  /* 0x00000000007c8947 */ /* 0x000fea0003800000 */
[----:B------:R-:W-:Y:S01]  /*1400*/  IMAD.MOV R5, RZ, RZ, -R14 ;  /* 0x000000ffff057224 */ /* 0x000fe200078e0a0e */
[----:B------:R-:W-:Y:S01]  /*1410*/  DMUL.RP R20, R22, R20 ;  /* 0x0000001416147228 */ /* 0x000fe20000008000 */
[----:B------:R-:W-:-:S06]  /*1420*/  IMAD.MOV.U32 R4, RZ, RZ, RZ ;  /* 0x000000ffff047224 */ /* 0x000fcc00078e00ff */
[----:B------:R-:W-:-:S03]  /*1430*/  DFMA R4, R18, -R4, R22 ;  /* 0x800000041204722b */ /* 0x000fc60000000016 */
[----:B------:R-:W-:-:S03]  /*1440*/  LOP3.LUT R11, R21, R11, RZ, 0x3c, !PT ;  /* 0x0000000b150b7212 */ /* 0x000fc600078e3cff */
[----:B------:R-:W-:-:S04]  /*1450*/  IADD3 R4, PT, PT, -R14, -0x43300000, RZ ;  /* 0xbcd000000e047810 */ /* 0x000fc80007ffe1ff */
[----:B------:R-:W-:-:S04]  /*1460*/  FSETP.NEU.AND P0, PT, |R5|, R4, PT ;  /* 0x000000040500720b */ /* 0x000fc80003f0d200 */
[----:B------:R-:W-:Y:S02]  /*1470*/  FSEL R18, R20, R18, !P0 ;  /* 0x0000001214127208 */ /* 0x000fe40004000000 */
[----:B------:R-:W-:Y:S01]  /*1480*/  FSEL R19, R11, R19, !P0 ;  /* 0x000000130b137208 */ /* 0x000fe20004000000 */
[----:B------:R-:W-:Y:S06]  /*1490*/  BRA `(.L_x_14) ;  /* 0x0000000000547947 */ /* 0x000fec0003800000 */
.L_x_13:
[----:B------:R-:W-:-:S14]  /*14a0*/  DSETP.NAN.AND P0, PT, R14, R14, PT ;  /* 0x0000000e0e00722a */ /* 0x000fdc0003f08000 */
[----:B------:R-:W-:Y:S05]  /*14b0*/  @P0 BRA `(.L_x_15) ;  /* 0x0000000000440947 */ /* 0x000fea0003800000 */
[----:B------:R-:W-:-:S14]  /*14c0*/  DSETP.NAN.AND P0, PT, R10, R10, PT ;  /* 0x0000000a0a00722a */ /* 0x000fdc0003f08000 */
[----:B------:R-:W-:Y:S05]  /*14d0*/  @P0 BRA `(.L_x_16) ;  /* 0x0000000000300947 */ /* 0x000fea0003800000 */
[----:B------:R-:W-:Y:S01]  /*14e0*/  ISETP.NE.AND P0, PT, R26, R27, PT ;  /* 0x0000001b1a00720c */ /* 0x000fe20003f05270 */
[----:B------:R-:W-:Y:S02]  /*14f0*/  IMAD.MOV.U32 R18, RZ, RZ, 0x0 ;  /* 0x00000000ff127424 */ /* 0x000fe400078e00ff */
[----:B------:R-:W-:-:S10]  /*1500*/  IMAD.MOV.U32 R19, RZ, RZ, -0x80000 ;  /* 0xfff80000ff137424 */ /* 0x000fd400078e00ff */
[----:B------:R-:W-:Y:S05]  /*1510*/  @!P0 BRA `(.L_x_14) ;  /* 0x0000000000348947 */ /* 0x000fea0003800000 */
[----:B------:R-:W-:Y:S02]  /*1520*/  ISETP.NE.AND P0, PT, R26, 0x7ff00000, PT ;  /* 0x7ff000001a00780c */ /* 0x000fe40003f05270 */
[----:B------:R-:W-:Y:S02]  /*1530*/  LOP3.LUT R19, R15, 0x80000000, R11, 0x48, !PT ;  /* 0x800000000f137812 */ /* 0x000fe400078e480b */
[----:B------:R-:W-:-:S13]  /*1540*/  ISETP.EQ.OR P0, PT, R27, RZ, !P0 ;  /* 0x000000ff1b00720c */ /* 0x000fda0004702670 */
[----:B------:R-:W-:Y:S01]  /*1550*/  @P0 LOP3.LUT R4, R19, 0x7ff00000, RZ, 0xfc, !PT ;  /* 0x7ff0000013040812 */ /* 0x000fe200078efcff */
[----:B------:R-:W-:Y:S02]  /*1560*/  @!P0 IMAD.MOV.U32 R18, RZ, RZ, RZ ;  /* 0x000000ffff128224 */ /* 0x000fe400078e00ff */
[----:B------:R-:W-:Y:S02]  /*1570*/  @P0 IMAD.MOV.U32 R18, RZ, RZ, RZ ;  /* 0x000000ffff120224 */ /* 0x000fe400078e00ff */
[----:B------:R-:W-:Y:S01]  /*1580*/  @P0 IMAD.MOV.U32 R19, RZ, RZ, R4 ;  /* 0x000000ffff130224 */ /* 0x000fe200078e0004 */
[----:B------:R-:W-:Y:S06]  /*1590*/  BRA `(.L_x_14) ;  /* 0x0000000000147947 */ /* 0x000fec0003800000 */
.L_x_16:
[----:B------:R-:W-:Y:S01]  /*15a0*/  LOP3.LUT R19, R11, 0x80000, RZ, 0xfc, !PT ;  /* 0x000800000b137812 */ /* 0x000fe200078efcff */
[----:B------:R-:W-:Y:S01]  /*15b0*/  IMAD.MOV.U32 R18, RZ, RZ, R10 ;  /* 0x000000ffff127224 */ /* 0x000fe200078e000a */
[----:B------:R-:W-:Y:S06]  /*15c0*/  BRA `(.L_x_14) ;  /* 0x0000000000087947 */ /* 0x000fec0003800000 */
.L_x_15:
[----:B------:R-:W-:Y:S01]  /*15d0*/  LOP3.LUT R19, R15, 0x80000, RZ, 0xfc, !PT ;  /* 0x000800000f137812 */ /* 0x000fe200078efcff */
[----:B------:R-:W-:-:S07]  /*15e0*/  IMAD.MOV.U32 R18, RZ, RZ, R14 ;  /* 0x000000ffff127224 */ /* 0x000fce00078e000e */
.L_x_14:
[----:B------:R-:W-:Y:S05]  /*15f0*/  BSYNC.RECONVERGENT B1 ;  /* 0x0000000000017941 */ /* 0x000fea0003800200 */
.L_x_12:
[----:B------:R-:W-:Y:S02]  /*1600*/  IMAD.MOV.U32 R4, RZ, RZ, R0 ;  /* 0x000000ffff047224 */ /* 0x000fe400078e0000 */
[----:B------:R-:W-:-:S04]  /*1610*/  IMAD.MOV.U32 R5, RZ, RZ, 0x0 ;  /* 0x00000000ff057424 */ /* 0x000fc800078e00ff */
[----:B------:R-:W-:Y:S05]  /*1620*/  RET.REL.NODEC R4 `(_Z14processComputePdS_S_PKdPKb) ;  /* 0xffffffe804747950 */ /* 0x000fea0003c3ffff */
.L_x_17:
        /* <DEDUP_REMOVED lines=13> */
.L_x_71:


//--------------------- .text._Z16processCollisionPdPKdS1_S1_S1_PKb --------------------------
	.section	.text._Z16processCollisionPdPKdS1_S1_S1_PKb,"ax",@progbits
	.align	128
        .global         _Z16processCollisionPdPKdS1_S1_S1_PKb
        .type           _Z16processCollisionPdPKdS1_S1_S1_PKb,@function
        .size           _Z16processCollisionPdPKdS1_S1_S1_PKb,(.L_x_72 - _Z16processCollisionPdPKdS1_S1_S1_PKb)
        .other          _Z16processCollisionPdPKdS1_S1_S1_PKb,@"STO_CUDA_ENTRY STV_DEFAULT"
_Z16processCollisionPdPKdS1_S1_S1_PKb:
.text._Z16processCollisionPdPKdS1_S1_S1_PKb:
        /* <DEDUP_REMOVED lines=25> */
[----:B------:R-:W0:Y:S01]  /*0190*/  LDCU.128 UR4, c[0x0][0x390] ;  /* 0x00007200ff0477ac */ /* 0x000e220008000c00 */
[C---:B------:R-:W-:Y:S01]  /*01a0*/  IMAD.SHL.U32 R20, R10.reuse, 0x8, RZ ;  /* 0x000000080a147824 */ /* 0x040fe200078e00ff */
[----:B------:R-:W-:Y:S01]  /*01b0*/  SHF.L.U64.HI R0, R10, 0x3, R11 ;  /* 0x000000030a007819 */ /* 0x000fe2000001020b */
[----:B------:R-:W1:Y:S03]  /*01c0*/  LDCU.64 UR8, c[0x0][0x3a0] ;  /* 0x00007400ff0877ac */ /* 0x000e660008000a00 */
[C---:B0-----:R-:W-:Y:S02]  /*01d0*/  IADD3 R8, P0, PT, R20.reuse, UR4, RZ ;  /* 0x0000000414087c10 */ /* 0x041fe4000ff1e0ff */
[C---:B------:R-:W-:Y:S02]  /*01e0*/  IADD3 R18, P1, PT, R20.reuse, UR6, RZ ;  /* 0x0000000614127c10 */ /* 0x040fe4000ff3e0ff */
[----:B-1----:R-:W-:-:S02]  /*01f0*/  IADD3 R20, P2, PT, R20, UR8, RZ ;  /* 0x0000000814147c10 */ /* 0x002fc4000ff5e0ff */
[C---:B------:R-:W-:Y:S01]  /*0200*/  IADD3.X R9, PT, PT, R0.reuse, UR5, RZ, P0, !PT ;  /* 0x0000000500097c10 */ /* 0x040fe200087fe4ff */
[----:B------:R-:W0:Y:S01]  /*0210*/  LDCU UR5, c[0x3][0xc] ;  /* 0x00c00180ff0577ac */ /* 0x000e220008000800 */
[C---:B------:R-:W-:Y:S02]  /*0220*/  IADD3.X R19, PT, PT, R0.reuse, UR7, RZ, P1, !PT ;  /* 0x0000000700137c10 */ /* 0x040fe40008ffe4ff */
[----:B------:R-:W-:Y:S02]  /*0230*/  IADD3.X R21, PT, PT, R0, UR9, RZ, P2, !PT ;  /* 0x0000000900157c10 */ /* 0x000fe400097fe4ff */
[----:B------:R-:W5:Y:S04]  /*0240*/  LDG.E.64 R8, desc[UR10][R8.64] ;  /* 0x0000000a08087981 */ /* 0x000f68000c1e1b00 */
[----:B------:R-:W5:Y:S04]  /*0250*/  LDG.E.64 R18, desc[UR10][R18.64] ;  /* 0x0000000a12127981 */ /* 0x000f68000c1e1b00 */
[----:B------:R-:W5:Y:S01]  /*0260*/  LDG.E.64 R20, desc[UR10][R20.64] ;  /* 0x0000000a14147981 */ /* 0x000f62000c1e1b00 */
[----:B0-----:R-:W-:-:S09]  /*0270*/  UISETP.GE.AND UP0, UPT, UR5, 0x1, UPT ;  /* 0x000000010500788c */ /* 0x001fd2000bf06270 */
[----:B------:R-:W-:Y:S05]  /*0280*/  BRA.U !UP0, `(.L_x_18) ;  /* 0x0000001908ac7547 */ /* 0x000fea000b800000 */
[----:B------:R-:W0:Y:S01]  /*0290*/  LDC.64 R6, c[0x3][0xe8] ;  /* 0x00c03a00ff067b82 */ /* 0x000e220000000a00 */
[----:B------:R-:W-:Y:S02]  /*02a0*/  UISETP.GE.U32.AND UP0, UPT, UR5, 0x4, UPT ;  /* 0x000000040500788c */ /* 0x000fe4000bf06070 */
[----:B------:R-:W-:Y:S01]  /*02b0*/  ULOP3.LUT UR12, UR5, 0x3, URZ, 0xc0, !UPT ;  /* 0x00000003050c7892 */ /* 0x000fe2000f8ec0ff */
[----:B------:R-:W-:Y:S01]  /*02c0*/  UMOV UR4, URZ ;  /* 0x000000ff00047c82 */ /* 0x000fe20008000000 */
[----:B0-----:R-:W-:-:S05]  /*02d0*/  DADD R6, R6, -0.5 ;  /* 0xbfe0000006067429 */ /* 0x001fca0000000000 */
[----:B------:R-:W-:Y:S06]  /*02e0*/  BRA.U !UP0, `(.L_x_19) ;  /* 0x0000000d08ac7547 */ /* 0x000fec000b800000 */
[----:B------:R-:W-:Y:S01]  /*02f0*/  ULOP3.LUT UR4, UR5, 0x7ffffffc, URZ, 0xc0, !UPT ;  /* 0x7ffffffc05047892 */ /* 0x000fe2000f8ec0ff */
[----:B------:R-:W-:Y:S01]  /*0300*/  UMOV UR15, 0x110 ;  /* 0x00000110000f7882 */ /* 0x000fe20000000000 */
[----:B------:R-:W-:Y:S02]  /*0310*/  UMOV UR14, 0x60 ;  /* 0x00000060000e7882 */ /* 0x000fe40000000000 */
[----:B------:R-:W-:Y:S01]  /*0320*/  UIADD3 UR5, UPT, UPT, -UR4, URZ, URZ ;  /* 0x000000ff04057290 */ /* 0x000fe2000fffe1ff */
[----:B------:R-:W-:Y:S01]  /*0330*/  UMOV UR13, 0x158 ;  /* 0x00000158000d7882 */ /* 0x000fe20000000000 */
[----:B------:R-:W-:-:S10]  /*0340*/  UMOV UR9, 0x84 ;  /* 0x0000008400097882 */ /* 0x000fd40000000000 */
.L_x_36:
[----:B-----5:R-:W0:Y:S01]  /*0350*/  MUFU.RCP64H R3, R9 ;  /* 0x0000000900037308 */ /* 0x020e220000001800 */
[----:B------:R-:W-:Y:S01]  /*0360*/  IMAD.MOV.U32 R2, RZ, RZ, 0x1 ;  /* 0x00000001ff027424 */ /* 0x000fe200078e00ff */
[----:B------:R-:W1:Y:S01]  /*0370*/  LDCU UR8, c[0x3][UR14+-0x8] ;  /* 0x00ffff000e0877ac */ /* 0x000e620008000800 */
[----:B------:R-:W-:Y:S01]  /*0380*/  BSSY.RECONVERGENT B1, `(.L_x_20) ;  /* 0x0000019000017945 */ /* 0x000fe20003800200 */
[----:B------:R-:W2:Y:S03]  /*0390*/  LDCU.64 UR6, c[0x3][UR15+-0x10] ;  /* 0x00fffe000f0677ac */ /* 0x000ea60008000a00 */
[----:B0-----:R-:W-:-:S08]  /*03a0*/  DFMA R4, -R8, R2, 1 ;  /* 0x3ff000000804742b */ /* 0x001fd00000000102 */
[----:B------:R-:W-:Y:S02]  /*03b0*/  DFMA R12, R4, R4, R4 ;  /* 0x00000004040c722b */ /* 0x000fe40000000004 */
[----:B-1----:R-:W0:Y:S06]  /*03c0*/  I2F.F64 R4, UR8 ;  /* 0x0000000800047d12 */ /* 0x002e2c0008201c00 */
[----:B------:R-:W-:Y:S02]  /*03d0*/  DFMA R12, R2, R12, R2 ;  /* 0x0000000c020c722b */ /* 0x000fe40000000002 */
[----:B--2---:R-:W-:-:S06]  /*03e0*/  DMUL R2, R6, UR6 ;  /* 0x0000000606027c28 */ /* 0x004fcc0008000000 */
[----:B------:R-:W-:Y:S02]  /*03f0*/  DFMA R14, -R8, R12, 1 ;  /* 0x3ff00000080e742b */ /* 0x000fe4000000010c */
[----:B0-----:R-:W-:-:S06]  /*0400*/  DMUL R16, R2, R4 ;  /* 0x0000000402107228 */ /* 0x001fcc0000000000 */
[----:B------:R-:W-:-:S04]  /*0410*/  DFMA R14, R12, R14, R12 ;  /* 0x0000000e0c0e722b */ /* 0x000fc8000000000c */
[----:B------:R-:W-:-:S04]  /*0420*/  FSETP.GEU.AND P1, PT, |R17|, 6.5827683646048100446e-37, PT ;  /* 0x036000001100780b */ /* 0x000fc80003f2e200 */
[----:B------:R-:W-:-:S08]  /*0430*/  DMUL R2, R16, R14 ;  /* 0x0000000e10027228 */ /* 0x000fd00000000000 */
[----:B------:R-:W-:-:S08]  /*0440*/  DFMA R4, -R8, R2, R16 ;  /* 0x000000020804722b */ /* 0x000fd00000000110 */
        /* <DEDUP_REMOVED lines=9> */
[----:B------:R-:W-:Y:S05]  /*04e0*/  CALL.REL.NOINC `($__internal_1_$__cuda_sm20_div_rn_f64_full) ;  /* 0x0000002000dc7944 */ /* 0x000fea0003c00000 */
[----:B------:R-:W-:Y:S02]  /*04f0*/  IMAD.MOV.U32 R2, RZ, RZ, R0 ;  /* 0x000000ffff027224 */ /* 0x000fe400078e0000 */
[----:B------:R-:W-:-:S07]  /*0500*/  IMAD.MOV.U32 R3, RZ, RZ, R23 ;  /* 0x000000ffff037224 */ /* 0x000fce00078e0017 */
.L_x_21:
[----:B------:R-:W-:Y:S05]  /*0510*/  BSYNC.RECONVERGENT B1 ;  /* 0x0000000000017941 */ /* 0x000fea0003800200 */
.L_x_20:
[----:B------:R-:W0:Y:S01]  /*0520*/  MUFU.RCP64H R13, R9 ;  /* 0x00000009000d7308 */ /* 0x000e220000001800 */
[----:B------:R-:W-:Y:S01]  /*0530*/  IMAD.MOV.U32 R12, RZ, RZ, 0x1 ;  /* 0x00000001ff0c7424 */ /* 0x000fe200078e00ff */
[----:B------:R-:W1:Y:S01]  /*0540*/  LDCU UR8, c[0x3][UR9+-0x8] ;  /* 0x00ffff00090877ac */ /* 0x000e620008000800 */
[----:B------:R-:W-:Y:S01]  /*0550*/  BSSY.RECONVERGENT B1, `(.L_x_22) ;  /* 0x0000017000017945 */ /* 0x000fe20003800200 */
[----:B------:R-:W-:Y:S01]  /*0560*/  DADD R18, R2, R18 ;  /* 0x0000000002127229 */ /* 0x000fe20000000012 */
[----:B------:R-:W2:Y:S02]  /*0570*/  LDCU.64 UR6, c[0x3][UR13+-0x10] ;  /* 0x00fffe000d0677ac */ /* 0x000ea40008000a00 */
        /* <DEDUP_REMOVED lines=17> */
[----:B------:R-:W-:-:S07]  /*0690*/  IMAD.MOV.U32 R17, RZ, RZ, R9 ;  /* 0x000000ffff117224 */ /* 0x000fce00078e0009 */
[----:B------:R-:W-:Y:S05]  /*06a0*/  CALL.REL.NOINC `($__internal_1_$__cuda_sm20_div_rn_f64_full) ;  /* 0x00000020006c7944 */ /* 0x000fea0003c00000 */
[----:B------:R-:W-:-:S07]  /*06b0*/  IMAD.MOV.U32 R22, RZ, RZ, R0 ;  /* 0x000000ffff167224 */ /* 0x000fce00078e0000 */
.L_x_23:
[----:B------:R-:W-:Y:S05]  /*06c0*/  BSYNC.RECONVERGENT B1 ;  /* 0x0000000000017941 */ /* 0x000fea0003800200 */
.L_x_22:
        /* <DEDUP_REMOVED lines=25> */
[----:B------:R-:W-:Y:S02]  /*0860*/  IMAD.MOV.U32 R2, RZ, RZ, R0 ;  /* 0x000000ffff027224 */ /* 0x000fe400078e0000 */
[----:B------:R-:W-:-:S07]  /*0870*/  IMAD.MOV.U32 R3, RZ, RZ, R23 ;  /* 0x000000ffff037224 */ /* 0x000fce00078e0017 */
.L_x_25:
[----:B------:R-:W-:Y:S05]  /*0880*/  BSYNC.RECONVERGENT B1 ;  /* 0x0000000000017941 */ /* 0x000fea0003800200 */
.L_x_24:
        /* <DEDUP_REMOVED lines=26> */
.L_x_27:
[----:B------:R-:W-:Y:S05]  /*0a30*/  BSYNC.RECONVERGENT B1 ;  /* 0x0000000000017941 */ /* 0x000fea0003800200 */
.L_x_26:
        /* <DEDUP_REMOVED lines=22> */
[----:B------:R-:W-:Y:S02]  /*0ba0*/  MOV R17, R9 ;  /* 0x0000000900117202 */ /* 0x000fe40000000f00 */
[----:B------:R-:W-:-:S07]  /*0bb0*/  MOV R4, 0xbd0 ;  /* 0x00000bd000047802 */ /* 0x000fce0000000f00 */
[----:B------:R-:W-:Y:S05]  /*0bc0*/  CALL.REL.NOINC `($__internal_1_$__cuda_sm20_div_rn_f64_full) ;  /* 0x0000001c00247944 */ /* 0x000fea0003c00000 */
[----:B------:R-:W-:Y:S02]  /*0bd0*/  IMAD.MOV.U32 R2, RZ, RZ, R0 ;  /* 0x000000ffff027224 */ /* 0x000fe400078e0000 */
[----:B------:R-:W-:-:S07]  /*0be0*/  IMAD.MOV.U32 R3, RZ, RZ, R23 ;  /* 0x000000ffff037224 */ /* 0x000fce00078e0017 */
.L_x_29:
[----:B------:R-:W-:Y:S05]  /*0bf0*/  BSYNC.RECONVERGENT B1 ;  /* 0x0000000000017941 */ /* 0x000fea0003800200 */
.L_x_28:
        /* <DEDUP_REMOVED lines=26> */
.L_x_31:
[----:B------:R-:W-:Y:S05]  /*0da0*/  BSYNC.RECONVERGENT B1 ;  /* 0x0000000000017941 */ /* 0x000fea0003800200 */
.L_x_30:
        /* <DEDUP_REMOVED lines=27> */
.L_x_33:
[----:B------:R-:W-:Y:S05]  /*0f60*/  BSYNC.RECONVERGENT B1 ;  /* 0x0000000000017941 */ /* 0x000fea0003800200 */
.L_x_32:
        /* <DEDUP_REMOVED lines=26> */
.L_x_35:
[----:B------:R-:W-:Y:S05]  /*1110*/  BSYNC.RECONVERGENT B1 ;  /* 0x0000000000017941 */ /* 0x000fea0003800200 */
.L_x_34:
[----:B------:R-:W-:Y:S01]  /*1120*/  UIADD3 UR5, UPT, UPT, UR5, 0x4, URZ ;  /* 0x0000000405057890 */ /* 0x000fe2000fffe0ff */
[----:B------:R-:W-:Y:S01]  /*1130*/  DADD R20, R20, R22 ;  /* 0x0000000014147229 */ /* 0x000fe20000000016 */
[----:B------:R-:W-:Y:S02]  /*1140*/  UIADD3 UR15, UPT, UPT, UR15, 0x20, URZ ;  /* 0x000000200f0f7890 */ /* 0x000fe4000fffe0ff */
[----:B------:R-:W-:Y:S02]  /*1150*/  UISETP.NE.AND UP0, UPT, UR5, URZ, UPT ;  /* 0x000000ff0500728c */ /* 0x000fe4000bf05270 */
[----:B------:R-:W-:Y:S02]  /*1160*/  UIADD3 UR14, UPT, UPT, UR14, 0x10, URZ ;  /* 0x000000100e0e7890 */ /* 0x000fe4000fffe0ff */
[----:B------:R-:W-:Y:S02]  /*1170*/  UIADD3 UR13, UPT, UPT, UR13, 0x20, URZ ;  /* 0x000000200d0d7890 */ /* 0x000fe4000fffe0ff */
[----:B------:R-:W-:-:S03]  /*1180*/  UIADD3 UR9, UPT, UPT, UR9, 0x10, URZ ;  /* 0x0000001009097890 */ /* 0x000fc6000fffe0ff */
[----:B------:R-:W-:Y:S09]  /*1190*/  BRA.U UP0, `(.L_x_36) ;  /* 0xfffffff1006c7547 */ /* 0x000ff2000b83ffff */
.L_x_19:
[----:B------:R-:W-:-:S09]  /*11a0*/  UISETP.NE.AND UP0, UPT, UR12, URZ, UPT ;  /* 0x000000ff0c00728c */ /* 0x000fd2000bf05270 */
[----:B------:R-:W-:Y:S05]  /*11b0*/  BRA.U !UP0, `(.L_x_18) ;  /* 0x0000000908e07547 */ /* 0x000fea000b800000 */
[----:B------:R-:W-:-:S09]  /*11c0*/  UISETP.NE.AND UP0, UPT, UR12, 0x1, UPT ;  /* 0x000000010c00788c */ /* 0x000fd2000bf05270 */
[----:B------:R-:W-:Y:S05]  /*11d0*/  BRA.U !UP0, `(.L_x_37) ;  /* 0x0000000508d47547 */ /* 0x000fea000b800000 */
[----:B-----5:R-:W0:Y:S01]  /*11e0*/  MUFU.RCP64H R3, R9 ;  /* 0x0000000900037308 */ /* 0x020e220000001800 */
[----:B------:R-:W-:Y:S01]  /*11f0*/  USHF.L.U32 UR5, UR4, 0x2, URZ ;  /* 0x0000000204057899 */ /* 0x000fe200080006ff */
[----:B------:R-:W-:Y:S01]  /*1200*/  IMAD.MOV.U32 R2, RZ, RZ, 0x1 ;  /* 0x00000001ff027424 */ /* 0x000fe200078e00ff */
[----:B------:R-:W-:Y:S01]  /*1210*/  USHF.L.U32 UR6, UR4, 0x3, URZ ;  /* 0x0000000304067899 */ /* 0x000fe200080006ff */
[----:B------:R-:W-:Y:S09]  /*1220*/  BSSY.RECONVERGENT B1, `(.L_x_38) ;  /* 0x0000018000017945 */ /* 0x000ff20003800200 */
[----:B------:R-:W1:Y:S01]  /*1230*/  LDCU UR7, c[0x3][UR5+0x58] ;  /* 0x00c00b00050777ac */ /* 0x000e620008000800 */
[----:B0-----:R-:W-:Y:S01]  /*1240*/  DFMA R4, -R8, R2, 1 ;  /* 0x3ff000000804742b */ /* 0x001fe20000000102 */
[----:B------:R-:W0:Y:S07]  /*1250*/  LDCU.64 UR8, c[0x3][UR6+0x100] ;  /* 0x00c02000060877ac */ /* 0x000e2e0008000a00 */
[----:B------:R-:W-:-:S02]  /*1260*/  DFMA R12, R4, R4, R4 ;  /* 0x00000004040c722b */ /* 0x000fc40000000004 */
[----:B-1----:R-:W1:Y:S06]  /*1270*/  I2F.F64 R4, UR7 ;  /* 0x0000000700047d12 */ /* 0x002e6c0008201c00 */
[----:B------:R-:W-:Y:S02]  /*1280*/  DFMA R14, R2, R12, R2 ;  /* 0x0000000c020e722b */ /* 0x000fe40000000002 */
[----:B0-----:R-:W-:-:S06]  /*1290*/  DMUL R2, R6, UR8 ;  /* 0x0000000806027c28 */ /* 0x001fcc0008000000 */
[----:B------:R-:W-:Y:S02]  /*12a0*/  DFMA R16, -R8, R14, 1 ;  /* 0x3ff000000810742b */ /* 0x000fe4000000010e */
[----:B-1----:R-:W-:-:S06]  /*12b0*/  DMUL R12, R2, R4 ;  /* 0x00000004020c7228 */ /* 0x002fcc0000000000 */
        /* <DEDUP_REMOVED lines=12> */
[----:B------:R-:W-:Y:S01]  /*1380*/  IMAD.MOV.U32 R2, RZ, RZ, R0 ;  /* 0x000000ffff027224 */ /* 0x000fe200078e0000 */
[----:B------:R-:W-:-:S07]  /*1390*/  MOV R3, R23 ;  /* 0x0000001700037202 */ /* 0x000fce0000000f00 */
.L_x_39:
[----:B------:R-:W-:Y:S05]  /*13a0*/  BSYNC.RECONVERGENT B1 ;  /* 0x0000000000017941 */ /* 0x000fea0003800200 */
.L_x_38:
[----:B------:R-:W0:Y:S01]  /*13b0*/  MUFU.RCP64H R13, R9 ;  /* 0x00000009000d7308 */ /* 0x000e220000001800 */
[----:B------:R-:W-:Y:S01]  /*13c0*/  UMOV UR9, 0x7c ;  /* 0x0000007c00097882 */ /* 0x000fe20000000000 */
[----:B------:R-:W-:Y:S01]  /*13d0*/  UMOV UR8, 0x148 ;  /* 0x0000014800087882 */ /* 0x000fe20000000000 */
[----:B------:R-:W-:Y:S01]  /*13e0*/  ULEA UR9, UR4, UR9, 0x2 ;  /* 0x0000000904097291 */ /* 0x000fe2000f8e10ff */
[----:B------:R-:W-:Y:S01]  /*13f0*/  IMAD.MOV.U32 R12, RZ, RZ, 0x1 ;  /* 0x00000001ff0c7424 */ /* 0x000fe200078e00ff */
[----:B------:R-:W-:Y:S01]  /*1400*/  ULEA UR8, UR4, UR8, 0x3 ;  /* 0x0000000804087291 */ /* 0x000fe2000f8e18ff */
[----:B------:R-:W-:Y:S01]  /*1410*/  BSSY.RECONVERGENT B1, `(.L_x_40) ;  /* 0x0000018000017945 */ /* 0x000fe20003800200 */
[----:B------:R-:W-:-:S08]  /*1420*/  DADD R18, R18, R2 ;  /* 0x0000000012127229 */ /* 0x000fd00000000002 */
[----:B------:R-:W1:Y:S01]  /*1430*/  LDCU UR7, c[0x3][UR9] ;  /* 0x00c00000090777ac */ /* 0x000e620008000800 */
[----:B0-----:R-:W-:Y:S01]  /*1440*/  DFMA R4, -R8, R12, 1 ;  /* 0x3ff000000804742b */ /* 0x001fe2000000010c */
[----:B------:R-:W0:Y:S07]  /*1450*/  LDCU.64 UR14, c[0x3][UR8] ;  /* 0x00c00000080e77ac */ /* 0x000e2e0008000a00 */
[----:B------:R-:W-:-:S08]  /*1460*/  DFMA R14, R4, R4, R4 ;  /* 0x00000004040e722b */ /* 0x000fd00000000004 */
[----:B------:R-:W-:Y:S01]  /*1470*/  DFMA R14, R12, R14, R12 ;  /* 0x0000000e0c0e722b */ /* 0x000fe2000000000c */
[----:B-1----:R-:W1:Y:S01]  /*1480*/  I2F.F64 R4, UR7 ;  /* 0x0000000700047d12 */ /* 0x002e620008201c00 */
[----:B0-----:R-:W-:-:S06]  /*1490*/  DMUL R12, R6, UR14 ;  /* 0x0000000e060c7c28 */ /* 0x001fcc0008000000 */
[----:B------:R-:W-:Y:S02]  /*14a0*/  DFMA R16, -R8, R14, 1 ;  /* 0x3ff000000810742b */ /* 0x000fe4000000010e */
[----:B-1----:R-:W-:-:S06]  /*14b0*/  DMUL R12, R12, R4 ;  /* 0x000000040c0c7228 */ /* 0x002fcc0000000000 */
[----:B------:R-:W-:-:S08]  /*14c0*/  DFMA R16, R14, R16, R14 ;  /* 0x000000100e10722b */ /* 0x000fd0000000000e */
[----:B------:R-:W-:Y:S01]  /*14d0*/  DMUL R22, R16, R12 ;  /* 0x0000000c10167228 */ /* 0x000fe20000000000 */
[----:B------:R-:W-:-:S07]  /*14e0*/  FSETP.GEU.AND P1, PT, |R13|, 6.5827683646048100446e-37, PT ;  /* 0x036000000d00780b */ /* 0x000fce0003f2e200 */
        /* <DEDUP_REMOVED lines=10> */
.L_x_41:
[----:B------:R-:W-:Y:S05]  /*1590*/  BSYNC.RECONVERGENT B1 ;  /* 0x0000000000017941 */ /* 0x000fea0003800200 */
.L_x_40:
        /* <DEDUP_REMOVED lines=27> */
.L_x_43:
[----:B------:R-:W-:Y:S05]  /*1750*/  BSYNC.RECONVERGENT B1 ;  /* 0x0000000000017941 */ /* 0x000fea0003800200 */
.L_x_42:
        /* <DEDUP_REMOVED lines=26> */
.L_x_45:
[----:B------:R-:W-:Y:S05]  /*1900*/  BSYNC.RECONVERGENT B1 ;  /* 0x0000000000017941 */ /* 0x000fea0003800200 */
.L_x_44:
[----:B------:R-:W-:Y:S01]  /*1910*/  DADD R20, R20, R22 ;  /* 0x0000000014147229 */ /* 0x000fe20000000016 */
[----:B------:R-:W-:-:S12]  /*1920*/  UIADD3 UR4, UPT, UPT, UR4, 0x2, URZ ;  /* 0x0000000204047890 */ /* 0x000fd8000fffe0ff */
.L_x_37:
[----:B------:R-:W0:Y:S02]  /*1930*/  LDCU UR5, c[0x3][0xc] ;  /* 0x00c00180ff0577ac */ /* 0x000e240008000800 */
[----:B0-----:R-:W-:-:S04]  /*1940*/  ULOP3.LUT UR5, UR5, 0x1, URZ, 0xc0, !UPT ;  /* 0x0000000105057892 */ /* 0x001fc8000f8ec0ff */
[----:B------:R-:W-:-:S09]  /*1950*/  UISETP.NE.U32.AND UP0, UPT, UR5, 0x1, UPT ;  /* 0x000000010500788c */ /* 0x000fd2000bf05070 */
[----:B------:R-:W-:Y:S05]  /*1960*/  BRA.U UP0, `(.L_x_18) ;  /* 0x0000000100f47547 */ /* 0x000fea000b800000 */
        /* <DEDUP_REMOVED lines=27> */
.L_x_47:
[----:B------:R-:W-:Y:S05]  /*1b20*/  BSYNC.RECONVERGENT B1 ;  /* 0x0000000000017941 */ /* 0x000fea0003800200 */
.L_x_46:
        /* <DEDUP_REMOVED lines=31> */
.L_x_49:
[----:B------:R-:W-:Y:S05]  /*1d20*/  BSYNC.RECONVERGENT B1 ;  /* 0x0000000000017941 */ /* 0x000fea0003800200 */
.L_x_48:
[----:B------:R-:W-:-:S11]  /*1d30*/  DADD R20, R20, R2 ;  /* 0x0000000014147229 */ /* 0x000fd60000000002 */
.L_x_18:
[----:B------:R-:W0:Y:S02]  /*1d40*/  LDC R4, c[0x3][0xc] ;  /* 0x00c00300ff047b82 */ /* 0x000e240000000800 */
[----:B0-----:R-:W-:-:S13]  /*1d50*/  ISETP.GE.AND P0, PT, R4, 0x1, PT ;  /* 0x000000010400780c */ /* 0x001fda0003f06270 */
[----:B------:R-:W-:Y:S05]  /*1d60*/  @!P0 EXIT ;  /* 0x000000000000894d */ /* 0x000fea0003800000 */
[C---:B------:R-:W-:Y:S01]  /*1d70*/  ISETP.GE.U32.AND P1, PT, R4.reuse, 0x4, PT ;  /* 0x000000040400780c */ /* 0x040fe20003f26070 */
[----:B-----5:R-:W-:Y:S01]  /*1d80*/  DMUL R14, R18, R18 ;  /* 0x00000012120e7228 */ /* 0x020fe20000000000 */
[----:B------:R-:W-:Y:S01]  /*1d90*/  LOP3.LUT P0, R0, R4, 0x3, RZ, 0xc0, !PT ;  /* 0x0000000304007812 */ /* 0x000fe2000780c0ff */
[----:B------:R-:W-:-:S06]  /*1da0*/  IMAD.MOV.U32 R2, RZ, RZ, RZ ;  /* 0x000000ffff027224 */ /* 0x000fcc00078e00ff */
[----:B------:R-:W-:-:S04]  /*1db0*/  DFMA R14, R20, R20, R14 ;  /* 0x00000014140e722b */ /* 0x000fc8000000000e */
[----:B------:R-:W-:Y:S07]  /*1dc0*/  @!P1 BRA `(.L_x_50) ;  /* 0x0000000400e89947 */ /* 0x000fee0003800000 */
[----:B------:R-:W0:Y:S01]  /*1dd0*/  LDC R3, c[0x3][0x8] ;  /* 0x00c00200ff037b82 */ /* 0x000e220000000800 */
[----:B------:R-:W-:Y:S01]  /*1de0*/  LOP3.LUT R2, R4, 0x7ffffffc, RZ, 0xc0, !PT ;  /* 0x7ffffffc04027812 */ /* 0x000fe200078ec0ff */
[----:B------:R-:W-:Y:S01]  /*1df0*/  IMAD.MOV.U32 R13, RZ, RZ, RZ ;  /* 0x000000ffff0d7224 */ /* 0x000fe200078e00ff */
[----:B------:R-:W1:Y:S03]  /*1e00*/  LDCU.128 UR16, c[0x3][0xf0] ;  /* 0x00c01e00ff1077ac */ /* 0x000e660008000c00 */
[----:B------:R-:W-:Y:S01]  /*1e10*/  IMAD.MOV R4, RZ, RZ, -R2 ;  /* 0x000000ffff047224 */ /* 0x000fe200078e0a02 */
[----:B------:R-:W2:Y:S01]  /*1e20*/  LDCU.128 UR20, c[0x0][0x380] ;  /* 0x00007000ff1477ac */ /* 0x000ea20008000c00 */
[----:B------:R-:W3:Y:S01]  /*1e30*/  LDC R5, c[0x3][0x8] ;  /* 0x00c00200ff057b82 */ /* 0x000ee20000000800 */
[----:B------:R-:W-:Y:S01]  /*1e40*/  UMOV UR12, 0x20 ;  /* 0x00000020000c7882 */ /* 0x000fe20000000000 */
[----:B------:R-:W-:Y:S01]  /*1e50*/  UMOV UR9, 0x60 ;  /* 0x0000006000097882 */ /* 0x000fe20000000000 */
[----:B------:R-:W-:Y:S01]  /*1e60*/  UMOV UR8, 0x84 ;  /* 0x0000008400087882 */ /* 0x000fe20000000000 */
[----:B0-----:R-:W-:-:S02]  /*1e70*/  IMAD R7, R3, 0x3, RZ ;  /* 0x0000000303077824 */ /* 0x001fc400078e02ff */
[----:B-12---:R-:W-:-:S07]  /*1e80*/  IMAD.SHL.U32 R27, R3, 0x2, RZ ;  /* 0x00000002031b7824 */ /* 0x006fce00078e00ff */
.L_x_51:
[----:B0-----:R-:W0:Y:S01]  /*1e90*/  LDCU UR6, c[0x3][UR8+-0x8] ;  /* 0x00ffff00080677ac */ /* 0x001e220008000800 */
[----:B------:R-:W-:Y:S01]  /*1ea0*/  IADD3 R6, P1, PT, R10, R13, RZ ;  /* 0x0000000d0a067210 */ /* 0x000fe20007f3e0ff */
[----:B------:R-:W1:Y:S04]  /*1eb0*/  LDCU.64 UR4, c[0x3][UR9+-0x8] ;  /* 0x00ffff00090477ac */ /* 0x000e680008000a00 */
[----:B------:R-:W-:Y:S01]  /*1ec0*/  IMAD.SHL.U32 R12, R6, 0x8, RZ ;  /* 0x00000008060c7824 */ /* 0x000fe200078e00ff */
[----:B0-----:R-:W0:Y:S01]  /*1ed0*/  I2F.F64 R28, UR6 ;  /* 0x00000006001c7d12 */ /* 0x001e220008201c00 */
[----:B------:R-:W2:Y:S07]  /*1ee0*/  LDCU.64 UR6, c[0x3][UR12+-0x10] ;  /* 0x00fffe000c0677ac */ /* 0x000eae0008000a00 */
[----:B-1----:R-:W1:Y:S01]  /*1ef0*/  I2F.F64 R16, UR4 ;  /* 0x0000000400107d12 */ /* 0x002e620008201c00 */
[----:B0-----:R-:W-:-:S08]  /*1f00*/  DMUL R28, R28, R20 ;  /* 0x000000141c1c7228 */ /* 0x001fd00000000000 */
[----:B-1----:R-:W-:Y:S01]  /*1f10*/  DFMA R28, R16, R18, R28 ;  /* 0x00000012101c722b */ /* 0x002fe2000000001c */
[----:B------:R-:W-:Y:S02]  /*1f20*/  IMAD.MOV.U32 R16, RZ, RZ, 0x0 ;  /* 0x00000000ff107424 */ /* 0x000fe400078e00ff */
[----:B------:R-:W-:-:S05]  /*1f30*/  IMAD.MOV.U32 R17, RZ, RZ, 0x40080000 ;  /* 0x40080000ff117424 */ /* 0x000fca00078e00ff */
[C---:B------:R-:W-:Y:S02]  /*1f40*/  DMUL R22, R28.reuse, 4.5 ;  /* 0x401200001c167828 */ /* 0x040fe40000000000 */
[----:B------:R-:W-:-:S08]  /*1f50*/  DFMA R24, R28, R16, 1 ;  /* 0x3ff000001c18742b */ /* 0x000fd00000000010 */
[----:B------:R-:W-:Y:S02]  /*1f60*/  DFMA R24, R28, R22, R24 ;  /* 0x000000161c18722b */ /* 0x000fe40000000018 */
[----:B--2---:R-:W-:-:S06]  /*1f70*/  DMUL R22, R8, UR6 ;  /* 0x0000000608167c28 */ /* 0x004fcc0008000000 */
[----:B------:R-:W-:-:S08]  /*1f80*/  DFMA R24, R14, -1.5, R24 ;  /* 0xbff800000e18782b */ /* 0x000fd00000000018 */
[----:B------:R-:W-:Y:S01]  /*1f90*/  DMUL R24, R22, R24 ;  /* 0x0000001816187228 */ /* 0x000fe20000000000 */
[----:B------:R-:W-:Y:S02]  /*1fa0*/  LEA.HI.X.SX32 R23, R13, R11, 0x1, P1 ;  /* 0x0000000b0d177211 */ /* 0x000fe400008f0eff */
[----:B------:R-:W-:Y:S02]  /*1fb0*/  IADD3 R22, P1, PT, R12, UR22, RZ ;  /* 0x000000160c167c10 */ /* 0x000fe4000ff3e0ff */
[----:B------:R-:W-:-:S04]  /*1fc0*/  SHF.L.U64.HI R6, R6, 0x3, R23 ;  /* 0x0000000306067819 */ /* 0x000fc80000010217 */
[----:B------:R-:W-:-:S06]  /*1fd0*/  IADD3.X R23, PT, PT, R6, UR23, RZ, P1, !PT ;  /* 0x0000001706177c10 */ /* 0x000fcc0008ffe4ff */
[----:B------:R-:W2:Y:S01]  /*1fe0*/  LDG.E.64 R22, desc[UR10][R22.64] ;  /* 0x0000000a16167981 */ /* 0x000ea2000c1e1b00 */
[----:B------:R-:W0:Y:S01]  /*1ff0*/  LDCU UR4, c[0x3][UR8+-0x4] ;  /* 0x00ffff80080477ac */ /* 0x000e220008000800 */
[----:B------:R-:W-:Y:S01]  /*2000*/  DMUL R24, R24, UR16 ;  /* 0x0000001018187c28 */ /* 0x000fe20008000000 */
[----:B------:R-:W-:-:S04]  /*2010*/  IADD3 R28, P1, PT, R12, UR20, RZ ;  /* 0x000000140c1c7c10 */ /* 0x000fc8000ff3e0ff */
[----:B------:R-:W-:Y:S02]  /*2020*/  IADD3.X R29, PT, PT, R6, UR21, RZ, P1, !PT ;  /* 0x00000015061d7c10 */ /* 0x000fe40008ffe4ff */
[----:B---3--:R-:W-:-:S05]  /*2030*/  IADD3 R6, P1, PT, R10, R5, RZ ;  /* 0x000000050a067210 */ /* 0x008fca0007f3e0ff */
[----:B------:R-:W-:Y:S01]  /*2040*/  IMAD.SHL.U32 R12, R6, 0x8, RZ ;  /* 0x00000008060c7824 */ /* 0x000fe200078e00ff */
[----:B--2---:R-:W-:Y:S01]  /*2050*/  DFMA R24, R22, UR18, R24 ;  /* 0x0000001216187c2b */ /* 0x004fe20008000018 */
[----:B0-----:R-:W0:Y:S06]  /*2060*/  I2F.F64 R22, UR4 ;  /* 0x0000000400167d12 */ /* 0x001e2c0008201c00 */
[----:B------:R1:W-:Y:S01]  /*2070*/  STG.E.64 desc[UR10][R28.64], R24 ;  /* 0x000000181c007986 */ /* 0x0003e2000c101b0a */
[----:B0-----:R-:W-:Y:S01]  /*2080*/  DMUL R22, R22, R20 ;  /* 0x0000001416167228 */ /* 0x001fe20000000000 */
[----:B-1----:R-:W0:Y:S01]  /*2090*/  I2F.F64 R28, UR5 ;  /* 0x00000005001c7d12 */ /* 0x002e220008201c00 */
[----:B------:R-:W1:Y:S06]  /*20a0*/  LDCU.64 UR4, c[0x3][UR12+-0x8] ;  /* 0x00ffff000c0477ac */ /* 0x000e6c0008000a00 */
[----:B0-----:R-:W-:-:S08]  /*20b0*/  DFMA R28, R28, R18, R22 ;  /* 0x000000121c1c722b */ /* 0x001fd00000000016 */
[C---:B------:R-:W-:Y:S02]  /*20c0*/  DFMA R24, R28.reuse, R16, 1 ;  /* 0x3ff000001c18742b */ /* 0x040fe40000000010 */
[----:B------:R-:W-:-:S08]  /*20d0*/  DMUL R22, R28, 4.5 ;  /* 0x401200001c167828 */ /* 0x000fd00000000000 */
[----:B------:R-:W-:Y:S02]  /*20e0*/  DFMA R22, R28, R22, R24 ;  /* 0x000000161c16722b */ /* 0x000fe40000000018 */
[----:B-1----:R-:W-:Y:S01]  /*20f0*/  DMUL R24, R8, UR4 ;  /* 0x0000000408187c28 */ /* 0x002fe20008000000 */
[----:B------:R-:W0:Y:S01]  /*2100*/  LDCU UR6, c[0x3][UR8] ;  /* 0x00c00000080677ac */ /* 0x000e220008000800 */
[----:B------:R-:W1:Y:S04]  /*2110*/  LDCU.64 UR4, c[0x3][UR9] ;  /* 0x00c00000090477ac */ /* 0x000e680008000a00 */
[----:B------:R-:W-:-:S08]  /*2120*/  DFMA R22, R14, -1.5, R22 ;  /* 0xbff800000e16782b */ /* 0x000fd00000000016 */
[----:B------:R-:W-:Y:S01]  /*2130*/  DMUL R24, R24, R22 ;  /* 0x0000001618187228 */ /* 0x000fe20000000000 */
[----:B------:R-:W-:Y:S02]  /*2140*/  LEA.HI.X.SX32 R23, R5, R11, 0x1, P1 ;  /* 0x0000000b05177211 */ /* 0x000fe400008f0eff */
[----:B------:R-:W-:Y:S02]  /*2150*/  IADD3 R22, P1, PT, R12, UR22, RZ ;  /* 0x000000160c167c10 */ /* 0x000fe4000ff3e0ff */
[----:B------:R-:W-:-:S04]  /*2160*/  SHF.L.U64.HI R6, R6, 0x3, R23 ;  /* 0x0000000306067819 */ /* 0x000fc80000010217 */
[----:B------:R-:W-:-:S06]  /*2170*/  IADD3.X R23, PT, PT, R6, UR23, RZ, P1, !PT ;  /* 0x0000001706177c10 */ /* 0x000fcc0008ffe4ff */
[----:B------:R-:W2:Y:S01]  /*2180*/  LDG.E.64 R22, desc[UR10][R22.64] ;  /* 0x0000000a16167981 */ /* 0x000ea2000c1e1b00 */
[----:B------:R-:W-:Y:S01]  /*2190*/  DMUL R24, R24, UR16 ;  /* 0x0000001018187c28 */ /* 0x000fe20008000000 */
[----:B------:R-:W-:-:S04]  /*21a0*/  IADD3 R28, P1, PT, R12, UR20, RZ ;  /* 0x000000140c1c7c10 */ /* 0x000fc8000ff3e0ff */
[----:B------:R-:W-:Y:S02]  /*21b0*/  IADD3.X R29, PT, PT, R6, UR21, RZ, P1, !PT ;  /* 0x00000015061d7c10 */ /* 0x000fe40008ffe4ff */
[----:B------:R-:W-:-:S05]  /*21c0*/  IADD3 R6, P1, PT, R10, R27, RZ ;  /* 0x0000001b0a067210 */ /* 0x000fca0007f3e0ff */
[----:B------:R-:W-:Y:S01]  /*21d0*/  IMAD.SHL.U32 R12, R6, 0x8, RZ ;  /* 0x00000008060c7824 */ /* 0x000fe200078e00ff */
[----:B--2---:R-:W-:Y:S01]  /*21e0*/  DFMA R24, R22, UR18, R24 ;  /* 0x0000001216187c2b */ /* 0x004fe20008000018 */
[----:B0-----:R-:W0:Y:S01]  /*21f0*/  I2F.F64 R22, UR6 ;  /* 0x0000000600167d12 */ /* 0x001e220008201c00 */
[----:B------:R-:W2:Y:S05]  /*2200*/  LDCU.64 UR6, c[0x3][UR12] ;  /* 0x00c000000c0677ac */ /* 0x000eaa0008000a00 */
[----:B------:R1:W-:Y:S01]  /*2210*/  STG.E.64 desc[UR10][R28.64], R24 ;  /* 0x000000181c007986 */ /* 0x0003e2000c101b0a */
[----:B0-----:R-:W-:Y:S01]  /*2220*/  DMUL R22, R22, R20 ;  /* 0x0000001416167228 */ /* 0x001fe20000000000 */
[----:B-1----:R-:W0:Y:S07]  /*2230*/  I2F.F64 R28, UR4 ;  /* 0x00000004001c7d12 */ /* 0x002e2e0008201c00 */
[----:B0-----:R-:W-:-:S08]  /*2240*/  DFMA R28, R28, R18, R22 ;  /* 0x000000121c1c722b */ /* 0x001fd00000000016 */
[C---:B------:R-:W-:Y:S02]  /*2250*/  DFMA R24, R28.reuse, R16, 1 ;  /* 0x3ff000001c18742b */ /* 0x040fe40000000010 */
[----:B------:R-:W-:-:S08]  /*2260*/  DMUL R22, R28, 4.5 ;  /* 0x401200001c167828 */ /* 0x000fd00000000000 */
        /* <DEDUP_REMOVED lines=13> */
[----:B------:R-:W-:-:S05]  /*2340*/  IADD3 R6, P1, PT, R10, R7, RZ ;  /* 0x000000070a067210 */ /* 0x000fca0007f3e0ff */
[----:B------:R-:W-:Y:S01]  /*2350*/  IMAD.SHL.U32 R12, R6, 0x8, RZ ;  /* 0x00000008060c7824 */ /* 0x000fe200078e00ff */
[----:B--2---:R-:W-:Y:S01]  /*2360*/  DFMA R22, R24, UR18, R22 ;  /* 0x0000001218167c2b */ /* 0x004fe20008000016 */
[----:B0-----:R-:W0:Y:S06]  /*2370*/  I2F.F64 R24, UR4 ;  /* 0x0000000400187d12 */ /* 0x001e2c0008201c00 */
[----:B------:R1:W-:Y:S01]  /*2380*/  STG.E.64 desc[UR10][R28.64], R22 ;  /* 0x000000161c007986 */ /* 0x0003e2000c101b0a */
[----:B0-----:R-:W-:Y:S02]  /*2390*/  DMUL R24, R24, R20 ;  /* 0x0000001418187228 */ /* 0x001fe40000000000 */
[----:B-1----:R-:W0:Y:S06]  /*23a0*/  I2F.F64 R22, UR5 ;  /* 0x0000000500167d12 */ /* 0x002e2c0008201c00 */
[----:B0-----:R-:W-:-:S08]  /*23b0*/  DFMA R24, R22, R18, R24 ;  /* 0x000000121618722b */ /* 0x001fd00000000018 */
[C---:B------:R-:W-:Y:S02]  /*23c0*/  DFMA R22, R24.reuse, R16, 1 ;  /* 0x3ff000001816742b */ /* 0x040fe40000000010 */
[----:B------:R-:W-:-:S08]  /*23d0*/  DMUL R16, R24, 4.5 ;  /* 0x4012000018107828 */ /* 0x000fd00000000000 */
[----:B------:R-:W-:Y:S01]  /*23e0*/  DFMA R16, R24, R16, R22 ;  /* 0x000000101810722b */ /* 0x000fe20000000016 */
[----:B------:R-:W-:Y:S02]  /*23f0*/  LEA.HI.X.SX32 R25, R7, R11, 0x1, P1 ;  /* 0x0000000b07197211 */ /* 0x000fe400008f0eff */
[----:B------:R-:W-:Y:S02]  /*2400*/  IADD3 R24, P1, PT, R12, UR22, RZ ;  /* 0x000000160c187c10 */ /* 0x000fe4000ff3e0ff */
[----:B------:R-:W-:-:S04]  /*2410*/  SHF.L.U64.HI R6, R6, 0x3, R25 ;  /* 0x0000000306067819 */ /* 0x000fc80000010219 */
[----:B------:R-:W-:-:S06]  /*2420*/  IADD3.X R25, PT, PT, R6, UR23, RZ, P1, !PT ;  /* 0x0000001706197c10 */ /* 0x000fcc0008ffe4ff */
[----:B------:R-:W2:Y:S01]  /*2430*/  LDG.E.64 R24, desc[UR10][R24.64] ;  /* 0x0000000a18187981 */ /* 0x000ea2000c1e1b00 */
[----:B------:R-:W0:Y:S01]  /*2440*/  LDCU.64 UR4, c[0x3][UR12+0x8] ;  /* 0x00c001000c0477ac */ /* 0x000e220008000a00 */
[----:B------:R-:W-:Y:S01]  /*2450*/  DFMA R16, R14, -1.5, R16 ;  /* 0xbff800000e10782b */ /* 0x000fe20000000010 */
[----:B------:R-:W-:Y:S01]  /*2460*/  VIADD R4, R4, 0x4 ;  /* 0x0000000404047836 */ /* 0x000fe20000000000 */
[----:B------:R-:W-:Y:S01]  /*2470*/  UIADD3 UR12, UPT, UPT, UR12, 0x20, URZ ;  /* 0x000000200c0c7890 */ /* 0x000fe2000fffe0ff */
[C---:B------:R-:W-:Y:S01]  /*2480*/  IMAD R13, R3.reuse, 0x4, R13 ;  /* 0x00000004030d7824 */ /* 0x040fe200078e020d */
[----:B------:R-:W-:Y:S01]  /*2490*/  UIADD3 UR9, UPT, UPT, UR9, 0x10, URZ ;  /* 0x0000001009097890 */ /* 0x000fe2000fffe0ff */
[C---:B------:R-:W-:Y:S01]  /*24a0*/  IMAD R7, R3.reuse, 0x4, R7 ;  /* 0x0000000403077824 */ /* 0x040fe200078e0207 */
[----:B------:R-:W-:Y:S01]  /*24b0*/  UIADD3 UR8, UPT, UPT, UR8, 0x10, URZ ;  /* 0x0000001008087890 */ /* 0x000fe2000fffe0ff */
[C---:B------:R-:W-:Y:S02]  /*24c0*/  IMAD R27, R3.reuse, 0x4, R27 ;  /* 0x00000004031b7824 */ /* 0x040fe400078e021b */
[----:B------:R-:W-:Y:S01]  /*24d0*/  IMAD R5, R3, 0x4, R5 ;  /* 0x0000000403057824 */ /* 0x000fe200078e0205 */
[----:B0-----:R-:W-:-:S08]  /*24e0*/  DMUL R22, R8, UR4 ;  /* 0x0000000408167c28 */ /* 0x001fd00008000000 */
[----:B------:R-:W-:Y:S01]  /*24f0*/  DMUL R22, R22, R16 ;  /* 0x0000001016167228 */ /* 0x000fe20000000000 */
[----:B------:R-:W-:-:S04]  /*2500*/  IADD3 R16, P1, PT, R12, UR20, RZ ;  /* 0x000000140c107c10 */ /* 0x000fc8000ff3e0ff */
[----:B------:R-:W-:-:S03]  /*2510*/  IADD3.X R17, PT, PT, R6, UR21, RZ, P1, !PT ;  /* 0x0000001506117c10 */ /* 0x000fc60008ffe4ff */
[----:B------:R-:W-:Y:S01]  /*2520*/  DMUL R22, R22, UR16 ;  /* 0x0000001016167c28 */ /* 0x000fe20008000000 */
[----:B------:R-:W-:-:S07]  /*2530*/  ISETP.NE.AND P1, PT, R4, RZ, PT ;  /* 0x000000ff0400720c */ /* 0x000fce0003f25270 */
[----:B--2---:R-:W-:-:S07]  /*2540*/  DFMA R22, R24, UR18, R22 ;  /* 0x0000001218167c2b */ /* 0x004fce0008000016 */
[----:B------:R0:W-:Y:S01]  /*2550*/  STG.E.64 desc[UR10][R16.64], R22 ;  /* 0x0000001610007986 */ /* 0x0001e2000c101b0a */
[----:B------:R-:W-:Y:S05]  /*2560*/  @P1 BRA `(.L_x_51) ;  /* 0xfffffff800481947 */ /* 0x000fea000383ffff */
.L_x_50:
[----:B------:R-:W-:Y:S05]  /*2570*/  @!P0 EXIT ;  /* 0x000000000000894d */ /* 0x000fea0003800000 */
[----:B------:R-:W1:Y:S01]  /*2580*/  LDCU UR4, c[0x3][0x8] ;  /* 0x00c00100ff0477ac */ /* 0x000e620008000800 */
[----:B------:R-:W-:Y:S01]  /*2590*/  IMAD.MOV.U32 R3, RZ, RZ, 0x10 ;  /* 0x00000010ff037424 */ /* 0x000fe200078e00ff */
[----:B------:R-:W-:Y:S01]  /*25a0*/  MOV R13, 0x7c ;  /* 0x0000007c000d7802 */ /* 0x000fe20000000f00 */
[----:B------:R-:W-:Y:S01]  /*25b0*/  IMAD.MOV.U32 R7, RZ, RZ, 0x58 ;  /* 0x00000058ff077424 */ /* 0x000fe200078e00ff */
[----:B------:R-:W2:Y:S01]  /*25c0*/  LDCU.128 UR12, c[0x3][0xf0] ;  /* 0x00c01e00ff0c77ac */ /* 0x000ea20008000c00 */
[C---:B------:R-:W-:Y:S02]  /*25d0*/  IMAD R4, R2.reuse, 0x8, R3 ;  /* 0x0000000802047824 */ /* 0x040fe400078e0203 */
[----:B------:R-:W-:Y:S01]  /*25e0*/  IMAD.MOV R5, RZ, RZ, -R0 ;  /* 0x000000ffff057224 */ /* 0x000fe200078e0a00 */
[----:B------:R-:W3:Y:S01]  /*25f0*/  LDCU.128 UR16, c[0x0][0x380] ;  /* 0x00007000ff1077ac */ /* 0x000ee20008000c00 */
[C---:B------:R-:W-:Y:S02]  /*2600*/  IMAD R3, R2.reuse, 0x4, R7 ;  /* 0x0000000402037824 */ /* 0x040fe400078e0207 */
[----:B------:R-:W-:-:S02]  /*2610*/  IMAD R0, R2, 0x4, R13 ;  /* 0x0000000402007824 */ /* 0x000fc400078e020d */
[----:B-1----:R-:W-:-:S07]  /*2620*/  IMAD R7, R2, UR4, RZ ;  /* 0x0000000402077c24 */ /* 0x002fce000f8e02ff */
.L_x_52:
[----:B------:R-:W-:-:S04]  /*2630*/  IADD3 R2, P0, PT, R10, R7, RZ ;  /* 0x000000070a027210 */ /* 0x000fc80007f1e0ff */
[----:B-1----:R-:W-:Y:S01]  /*2640*/  LEA.HI.X.SX32 R13, R7, R11, 0x1, P0 ;  /* 0x0000000b070d7211 */ /* 0x002fe200000f0eff */
[----:B------:R-:W-:-:S03]  /*2650*/  IMAD.SHL.U32 R6, R2, 0x8, RZ ;  /* 0x0000000802067824 */ /* 0x000fc600078e00ff */
[----:B------:R-:W-:Y:S02]  /*2660*/  SHF.L.U64.HI R2, R2, 0x3, R13 ;  /* 0x0000000302027819 */ /* 0x000fe4000001020d */
[----:B---3--:R-:W-:-:S04]  /*2670*/  IADD3 R12, P0, PT, R6, UR18, RZ ;  /* 0x00000012060c7c10 */ /* 0x008fc8000ff1e0ff */
[----:B------:R-:W-:-:S06]  /*2680*/  IADD3.X R13, PT, PT, R2, UR19, RZ, P0, !PT ;  /* 0x00000013020d7c10 */ /* 0x000fcc00087fe4ff */
[----:B------:R-:W3:Y:S01]  /*2690*/  LDG.E.64 R12, desc[UR10][R12.64] ;  /* 0x0000000a0c0c7981 */ /* 0x000ee2000c1e1b00 */
[----:B------:R1:W0:Y:S01]  /*26a0*/  LDC R27, c[0x3][R0] ;  /* 0x00c00000001b7b82 */ /* 0x0002220000000800 */
[----:B------:R-:W-:Y:S02]  /*26b0*/  VIADD R5, R5, 0x1 ;  /* 0x0000000105057836 */ /* 0x000fe40000000000 */
[----:B------:R-:W-:-:S05]  /*26c0*/  VIADD R7, R7, UR4 ;  /* 0x0000000407077c36 */ /* 0x000fca0008000000 */
[----:B------:R4:W5:Y:S01]  /*26d0*/  LDC R26, c[0x3][R3] ;  /* 0x00c00000031a7b82 */ /* 0x0009620000000800 */
[----:B-1----:R-:W-:Y:S02]  /*26e0*/  VIADD R0, R0, 0x4 ;  /* 0x0000000400007836 */ /* 0x002fe40000000000 */
[----:B----4-:R-:W-:Y:S01]  /*26f0*/  VIADD R3, R3, 0x4 ;  /* 0x0000000403037836 */ /* 0x010fe20000000000 */
[----:B0-----:R-:W0:Y:S08]  /*2700*/  I2F.F64 R16, R27 ;  /* 0x0000001b00107312 */ /* 0x001e300000201c00 */
[----:B-----5:R-:W1:Y:S01]  /*2710*/  I2F.F64 R22, R26 ;  /* 0x0000001a00167312 */ /* 0x020e620000201c00 */
[----:B0-----:R-:W-:-:S08]  /*2720*/  DMUL R16, R16, R20 ;  /* 0x0000001410107228 */ /* 0x001fd00000000000 */
[----:B-1----:R-:W-:Y:S01]  /*2730*/  DFMA R16, R22, R18, R16 ;  /* 0x000000121610722b */ /* 0x002fe20000000010 */
[----:B------:R-:W-:Y:S02]  /*2740*/  IMAD.MOV.U32 R22, RZ, RZ, 0x0 ;  /* 0x00000000ff167424 */ /* 0x000fe400078e00ff */
[----:B------:R-:W-:-:S05]  /*2750*/  IMAD.MOV.U32 R23, RZ, RZ, 0x40080000 ;  /* 0x40080000ff177424 */ /* 0x000fca00078e00ff */
[C---:B------:R-:W-:Y:S02]  /*2760*/  DMUL R24, R16.reuse, 4.5 ;  /* 0x4012000010187828 */ /* 0x040fe40000000000 */
[----:B------:R-:W-:-:S08]  /*2770*/  DFMA R22, R16, R22, 1 ;  /* 0x3ff000001016742b */ /* 0x000fd00000000016 */
[----:B------:R-:W-:Y:S02]  /*2780*/  DFMA R16, R16, R24, R22 ;  /* 0x000000181010722b */ /* 0x000fe40000000016 */
[----:B------:R0:W1:Y:S06]  /*2790*/  LDC.64 R22, c[0x3][R4] ;  /* 0x00c0000004167b82 */ /* 0x00006c0000000a00 */
[----:B------:R-:W-:Y:S01]  /*27a0*/  DFMA R16, R14, -1.5, R16 ;  /* 0xbff800000e10782b */ /* 0x000fe20000000010 */
[----:B0-----:R-:W-:Y:S01]  /*27b0*/  VIADD R4, R4, 0x8 ;  /* 0x0000000804047836 */ /* 0x001fe20000000000 */
[----:B-1----:R-:W-:-:S08]  /*27c0*/  DMUL R22, R8, R22 ;  /* 0x0000001608167228 */ /* 0x002fd00000000000 */
[----:B------:R-:W-:Y:S01]  /*27d0*/  DMUL R16, R22, R16 ;  /* 0x0000001016107228 */ /* 0x000fe20000000000 */
[----:B------:R-:W-:-:S04]  /*27e0*/  IADD3 R22, P0, PT, R6, UR16, RZ ;  /* 0x0000001006167c10 */ /* 0x000fc8000ff1e0ff */
[----:B------:R-:W-:-:S03]  /*27f0*/  IADD3.X R23, PT, PT, R2, UR17, RZ, P0, !PT ;  /* 0x0000001102177c10 */ /* 0x000fc600087fe4ff */
[----:B--2---:R-:W-:Y:S01]  /*2800*/  DMUL R16, R16, UR12 ;  /* 0x0000000c10107c28 */ /* 0x004fe20008000000 */
[----:B------:R-:W-:-:S07]  /*2810*/  ISETP.NE.AND P0, PT, R5, RZ, PT ;  /* 0x000000ff0500720c */ /* 0x000fce0003f05270 */
[----:B---3--:R-:W-:-:S07]  /*2820*/  DFMA R12, R12, UR14, R16 ;  /* 0x0000000e0c0c7c2b */ /* 0x008fce0008000010 */
[----:B------:R1:W-:Y:S01]  /*2830*/  STG.E.64 desc[UR10][R22.64], R12 ;  /* 0x0000000c16007986 */ /* 0x0003e2000c101b0a */
[----:B------:R-:W-:Y:S05]  /*2840*/  @P0 BRA `(.L_x_52) ;  /* 0xfffffffc00780947 */ /* 0x000fea000383ffff */
[----:B------:R-:W-:Y:S05]  /*2850*/  EXIT ;  /* 0x000000000000794d */ /* 0x000fea0003800000 */
        .weak           $__internal_1_$__cuda_sm20_div_rn_f64_full
        .type           $__internal_1_$__cuda_sm20_div_rn_f64_full,@function
        .size           $__internal_1_$__cuda_sm20_div_rn_f64_full,(.L_x_72 - $__internal_1_$__cuda_sm20_div_rn_f64_full)
$__internal_1_$__cuda_sm20_div_rn_f64_full:
[----:B------:R-:W-:Y:S01]  /*2860*/  FSETP.GEU.AND P2, PT, |R13|, 1.469367938527859385e-39, PT ;  /* 0x001000000d00780b */ /* 0x000fe20003f4e200 */
[----:B------:R-:W-:Y:S01]  /*2870*/  IMAD.MOV.U32 R0, RZ, RZ, 0x1ca00000 ;  /* 0x1ca00000ff007424 */ /* 0x000fe200078e00ff */
[C---:B------:R-:W-:Y:S01]  /*2880*/  FSETP.GEU.AND P0, PT, |R17|.reuse, 1.469367938527859385e-39, PT ;  /* 0x001000001100780b */ /* 0x040fe20003f0e200 */
[----:B------:R-:W-:Y:S01]  /*2890*/  IMAD.MOV.U32 R24, RZ, RZ, R12 ;  /* 0x000000ffff187224 */ /* 0x000fe200078e000c */
[----:B------:R-:W-:Y:S01]  /*28a0*/  LOP3.LUT R14, R17, 0x800fffff, RZ, 0xc0, !PT ;  /* 0x800fffff110e7812 */ /* 0x000fe200078ec0ff */
[----:B------:R-:W-:Y:S01]  /*28b0*/  IMAD.MOV.U32 R26, RZ, RZ, 0x1 ;  /* 0x00000001ff1a7424 */ /* 0x000fe200078e00ff */
[----:B------:R-:W-:Y:S01]  /*28c0*/  LOP3.LUT R2, R13, 0x7ff00000, RZ, 0xc0, !PT ;  /* 0x7ff000000d027812 */ /* 0x000fe200078ec0ff */
[----:B------:R-:W-:Y:S01]  /*28d0*/  BSSY.RECONVERGENT B0, `(.L_x_53) ;  /* 0x0000053000007945 */ /* 0x000fe20003800200 */
[----:B------:R-:W-:Y:S01]  /*28e0*/  LOP3.LUT R15, R14, 0x3ff00000, RZ, 0xfc, !PT ;  /* 0x3ff000000e0f7812 */ /* 0x000fe200078efcff */
[----:B------:R-:W-:Y:S01]  /*28f0*/  IMAD.MOV.U32 R14, RZ, RZ, R16 ;  /* 0x000000ffff0e7224 */ /* 0x000fe200078e0010 */
[----:B------:R-:W-:-:S03]  /*2900*/  LOP3.LUT R3, R17, 0x7ff00000, RZ, 0xc0, !PT ;  /* 0x7ff0000011037812 */ /* 0x000fc600078ec0ff */
[----:B------:R-:W-:Y:S01]  /*2910*/  @!P2 LOP3.LUT R5, R17, 0x7ff00000, RZ, 0xc0, !PT ;  /* 0x7ff000001105a812 */ /* 0x000fe200078ec0ff */
[----:B------:R-:W-:Y:S01]  /*2920*/  @!P2 IMAD.MOV.U32 R22, RZ, RZ, RZ ;  /* 0x000000ffff16a224 */ /* 0x000fe200078e00ff */
[----:B------:R-:W-:Y:S01]  /*2930*/  @!P0 DMUL R14, R16, 8.98846567431157953865e+307 ;  /* 0x7fe00000100e8828 */ /* 0x000fe20000000000 */
[C---:B------:R-:W-:Y:S02]  /*2940*/  ISETP.GE.U32.AND P1, PT, R2.reuse, R3, PT ;  /* 0x000000030200720c */ /* 0x040fe40003f26070 */
[----:B------:R-:W-:Y:S02]  /*2950*/  @!P2 ISETP.GE.U32.AND P3, PT, R2, R5, PT ;  /* 0x000000050200a20c */ /* 0x000fe40003f66070 */
[C---:B------:R-:W-:Y:S01]  /*2960*/  SEL R23, R0.reuse, 0x63400000, !P1 ;  /* 0x6340000000177807 */ /* 0x040fe20004800000 */
[----:B------:R-:W0:Y:S01]  /*2970*/  MUFU.RCP64H R27, R15 ;  /* 0x0000000f001b7308 */ /* 0x000e220000001800 */
[----:B------:R-:W-:Y:S02]  /*2980*/  @!P2 SEL R5, R0, 0x63400000, !P3 ;  /* 0x634000000005a807 */ /* 0x000fe40005800000 */
[----:B------:R-:W-:-:S02]  /*2990*/  LOP3.LUT R25, R23, 0x800fffff, R13, 0xf8, !PT ;  /* 0x800fffff17197812 */ /* 0x000fc400078ef80d */
[----:B------:R-:W-:Y:S02]  /*29a0*/  @!P2 LOP3.LUT R5, R5, 0x80000000, R13, 0xf8, !PT ;  /* 0x800000000505a812 */ /* 0x000fe400078ef80d */
[----:B------:R-:W-:Y:S02]  /*29b0*/  @!P0 LOP3.LUT R3, R15, 0x7ff00000, RZ, 0xc0, !PT ;  /* 0x7ff000000f038812 */ /* 0x000fe400078ec0ff */
[----:B------:R-:W-:Y:S01]  /*29c0*/  @!P2 LOP3.LUT R23, R5, 0x100000, RZ, 0xfc, !PT ;  /* 0x001000000517a812 */ /* 0x000fe200078efcff */
[----:B------:R-:W-:-:S05]  /*29d0*/  IMAD.MOV.U32 R5, RZ, RZ, R2 ;  /* 0x000000ffff057224 */ /* 0x000fca00078e0002 */
[----:B------:R-:W-:Y:S02]  /*29e0*/  @!P2 DFMA R24, R24, 2, -R22 ;  /* 0x400000001818a82b */ /* 0x000fe40000000816 */
[----:B0-----:R-:W-:-:S08]  /*29f0*/  DFMA R22, R26, -R14, 1 ;  /* 0x3ff000001a16742b */ /* 0x001fd0000000080e */
[----:B------:R-:W-:Y:S01]  /*2a00*/  DFMA R22, R22, R22, R22 ;  /* 0x000000161616722b */ /* 0x000fe20000000016 */
[----:B------:R-:W-:-:S07]  /*2a10*/  @!P2 LOP3.LUT R5, R25, 0x7ff00000, RZ, 0xc0, !PT ;  /* 0x7ff000001905a812 */ /* 0x000fce00078ec0ff */
[----:B------:R-:W-:-:S08]  /*2a20*/  DFMA R26, R26, R22, R26 ;  /* 0x000000161a1a722b */ /* 0x000fd0000000001a */
[----:B------:R-:W-:-:S08]  /*2a30*/  DFMA R28, R26, -R14, 1 ;  /* 0x3ff000001a1c742b */ /* 0x000fd0000000080e */
[----:B------:R-:W-:-:S08]  /*2a40*/  DFMA R28, R26, R28, R26 ;  /* 0x0000001c1a1c722b */ /* 0x000fd0000000001a */
[----:B------:R-:W-:-:S08]  /*2a50*/  DMUL R22, R28, R24 ;  /* 0x000000181c167228 */ /* 0x000fd00000000000 */
[----:B------:R-:W-:-:S08]  /*2a60*/  DFMA R26, R22, -R14, R24 ;  /* 0x8000000e161a722b */ /* 0x000fd00000000018 */
[----:B------:R-:W-:Y:S01]  /*2a70*/  DFMA R26, R28, R26, R22 ;  /* 0x0000001a1c1a722b */ /* 0x000fe20000000016 */
[----:B------:R-:W-:-:S05]  /*2a80*/  VIADD R22, R5, 0xffffffff ;  /* 0xffffffff05167836 */ /* 0x000fca0000000000 */
[----:B------:R-:W-:Y:S01]  /*2a90*/  ISETP.GT.U32.AND P0, PT, R22, 0x7feffffe, PT ;  /* 0x7feffffe1600780c */ /* 0x000fe20003f04070 */
[----:B------:R-:W-:-:S05]  /*2aa0*/  VIADD R22, R3, 0xffffffff ;  /* 0xffffffff03167836 */ /* 0x000fca0000000000 */
[----:B------:R-:W-:-:S13]  /*2ab0*/  ISETP.GT.U32.OR P0, PT, R22, 0x7feffffe, P0 ;  /* 0x7feffffe1600780c */ /* 0x000fda0000704470 */
[----:B------:R-:W-:Y:S05]  /*2ac0*/  @P0 BRA `(.L_x_54) ;  /* 0x0000000000700947 */ /* 0x000fea0003800000 */
[----:B------:R-:W-:-:S04]  /*2ad0*/  LOP3.LUT R3, R17, 0x7ff00000, RZ, 0xc0, !PT ;  /* 0x7ff0000011037812 */ /* 0x000fc800078ec0ff */
[CC--:B------:R-:W-:Y:S02]  /*2ae0*/  VIADDMNMX R5, R2.reuse, -R3.reuse, 0xb9600000, !PT ;  /* 0xb960000002057446 */ /* 0x0c0fe40007800903 */
[----:B------:R-:W-:Y:S01]  /*2af0*/  ISETP.GE.U32.AND P0, PT, R2, R3, PT ;  /* 0x000000030200720c */ /* 0x000fe20003f06070 */
[----:B------:R-:W-:Y:S01]  /*2b00*/  IMAD.MOV.U32 R2, RZ, RZ, RZ ;  /* 0x000000ffff027224 */ /* 0x000fe200078e00ff */
[----:B------:R-:W-:Y:S02]  /*2b10*/  VIMNMX R5, PT, PT, R5, 0x46a00000, PT ;  /* 0x46a0000005057848 */ /* 0x000fe40003fe0100 */
[----:B------:R-:W-:-:S04]  /*2b20*/  SEL R0, R0, 0x63400000, !P0 ;  /* 0x6340000000007807 */ /* 0x000fc80004000000 */
[----:B------:R-:W-:-:S05]  /*2b30*/  IADD3 R0, PT, PT, -R0, R5, RZ ;  /* 0x0000000500007210 */ /* 0x000fca0007ffe1ff */
        /* <DEDUP_REMOVED lines=11> */
[----:B------:R-:W-:Y:S01]  /*2bf0*/  IADD3 R0, PT, PT, -R0, -0x43300000, RZ ;  /* 0xbcd0000000007810 */ /* 0x000fe20007ffe1ff */
[----:B------:R-:W-:-:S06]  /*2c00*/  IMAD.MOV.U32 R2, RZ, RZ, RZ ;  /* 0x000000ffff027224 */ /* 0x000fcc00078e00ff */
[----:B------:R-:W-:Y:S02]  /*2c10*/  DFMA R2, R22, -R2, R26 ;  /* 0x800000021602722b */ /* 0x000fe4000000001a */
[----:B------:R-:W-:-:S08]  /*2c20*/  DMUL.RP R26, R26, R12 ;  /* 0x0000000c1a1a7228 */ /* 0x000fd00000008000 */
[----:B------:R-:W-:Y:S02]  /*2c30*/  FSETP.NEU.AND P0, PT, |R3|, R0, PT ;  /* 0x000000000300720b */ /* 0x000fe40003f0d200 */
[----:B------:R-:W-:Y:S02]  /*2c40*/  LOP3.LUT R16, R27, R16, RZ, 0x3c, !PT ;  /* 0x000000101b107212 */ /* 0x000fe400078e3cff */
[----:B------:R-:W-:Y:S02]  /*2c50*/  FSEL R0, R26, R22, !P0 ;  /* 0x000000161a007208 */ /* 0x000fe40004000000 */
[----:B------:R-:W-:-:S03]  /*2c60*/  FSEL R23, R16, R23, !P0 ;  /* 0x0000001710177208 */ /* 0x000fc60004000000 */
[----:B------:R-:W-:Y:S01]  /*2c70*/  IMAD.MOV.U32 R22, RZ, RZ, R0 ;  /* 0x000000ffff167224 */ /* 0x000fe200078e0000 */
[----:B------:R-:W-:Y:S06]  /*2c80*/  BRA `(.L_x_55) ;  /* 0x00000000005c7947 */ /* 0x000fec0003800000 */
.L_x_54:
        /* <DEDUP_REMOVED lines=16> */
.L_x_57:
[----:B------:R-:W-:Y:S01]  /*2d90*/  LOP3.LUT R3, R17, 0x80000, RZ, 0xfc, !PT ;  /* 0x0008000011037812 */ /* 0x000fe200078efcff */
[----:B------:R-:W-:-:S04]  /*2da0*/  IMAD.MOV.U32 R22, RZ, RZ, R16 ;  /* 0x000000ffff167224 */ /* 0x000fc800078e0010 */
[----:B------:R-:W-:Y:S01]  /*2db0*/  IMAD.MOV.U32 R23, RZ, RZ, R3 ;  /* 0x000000ffff177224 */ /* 0x000fe200078e0003 */
[----:B------:R-:W-:Y:S06]  /*2dc0*/  BRA `(.L_x_55) ;  /* 0x00000000000c7947 */ /* 0x000fec0003800000 */
.L_x_56:
[----:B------:R-:W-:Y:S01]  /*2dd0*/  LOP3.LUT R3, R13, 0x80000, RZ, 0xfc, !PT ;  /* 0x000800000d037812 */ /* 0x000fe200078efcff */
[----:B------:R-:W-:-:S04]  /*2de0*/  IMAD.MOV.U32 R22, RZ, RZ, R12 ;  /* 0x000000ffff167224 */ /* 0x000fc800078e000c */
[----:B------:R-:W-:-:S07]  /*2df0*/  IMAD.MOV.U32 R23, RZ, RZ, R3 ;  /* 0x000000ffff177224 */ /* 0x000fce00078e0003 */
.L_x_55:
[----:B------:R-:W-:Y:S05]  /*2e00*/  BSYNC.RECONVERGENT B0 ;  /* 0x0000000000007941 */ /* 0x000fea0003800200 */
.L_x_53:
[----:B------:R-:W-:Y:S02]  /*2e10*/  IMAD.MOV.U32 R5, RZ, RZ, 0x0 ;  /* 0x00000000ff057424 */ /* 0x000fe400078e00ff */
[----:B------:R-:W-:Y:S02]  /*2e20*/  IMAD.MOV.U32 R0, RZ, RZ, R22 ;  /* 0x000000ffff007224 */ /* 0x000fe400078e0016 */
[----:B------:R-:W-:Y:S05]  /*2e30*/  RET.REL.NODEC R4 `(_Z16processCollisionPdPKdS1_S1_S1_PKb) ;  /* 0xffffffd004707950 */ /* 0x000fea0003c3ffff */
.L_x_58:
        /* <DEDUP_REMOVED lines=12> */
.L_x_72:


//--------------------- .text._Z16processStreamingPdPKdS1_S1_S1_PKb --------------------------
	.section	.text._Z16processStreamingPdPKdS1_S1_S1_PKb,"ax",@progbits
	.align	128
        .global         _Z16processStreamingPdPKdS1_S1_S1_PKb
        .type           _Z16processStreamingPdPKdS1_S1_S1_PKb,@function
        .size           _Z16processStreamingPdPKdS1_S1_S1_PKb,(.L_x_76 - _Z16processStreamingPdPKdS1_S1_S1_PKb)
        .other          _Z16processStreamingPdPKdS1_S1_S1_PKb,@"STO_CUDA_ENTRY STV_DEFAULT"
_Z16processStreamingPdPKdS1_S1_S1_PKb:
.text._Z16processStreamingPdPKdS1_S1_S1_PKb:
[----:B------:R-:W0:Y:S01]  /*0000*/  LDC R1, c[0x0][0x37c] ;  /* 0x0000df00ff017b82 */ /* 0x000e220000000800 */
[----:B------:R-:W1:Y:S01]  /*0010*/  LDCU UR4, c[0x3][0x8] ;  /* 0x00c00100ff0477ac */ /* 0x000e620008000800 */
[----:B------:R-:W2:Y:S06]  /*0020*/  S2R R8, SR_TID.X ;  /* 0x0000000000087919 */ /* 0x000eac0000002100 */
[----:B------:R-:W-:Y:S01]  /*0030*/  S2UR UR5, SR_CTAID.Y ;  /* 0x00000000000579c3 */ /* 0x000fe20000002600 */
[----:B0-----:R-:W-:Y:S01]  /*0040*/  VIADD R1, R1, 0xffffffd8 ;  /* 0xffffffd801017836 */ /* 0x001fe20000000000 */
[----:B------:R-:W0:Y:S01]  /*0050*/  LDCU UR6, c[0x0][0x370] ;  /* 0x00006e00ff0677ac */ /* 0x000e220008000800 */
[----:B------:R-:W2:Y:S01]  /*0060*/  S2R R9, SR_TID.Y ;  /* 0x0000000000097919 */ /* 0x000ea20000002200 */
[----:B------:R-:W2:Y:S04]  /*0070*/  LDCU UR7, c[0x0][0x360] ;  /* 0x00006c00ff0777ac */ /* 0x000ea80008000800 */
[----:B------:R-:W3:Y:S01]  /*0080*/  LDC R7, c[0x0][0x364] ;  /* 0x0000d900ff077b82 */ /* 0x000ee20000000800 */
[----:B-1----:R-:W-:-:S07]  /*0090*/  IMAD.U32 R0, RZ, RZ, UR4 ;  /* 0x00000004ff007e24 */ /* 0x002fce000f8e00ff */
[----:B------:R-:W0:Y:S01]  /*00a0*/  S2UR UR4, SR_CTAID.X ;  /* 0x00000000000479c3 */ /* 0x000e220000002500 */
[----:B------:R-:W-:Y:S02]  /*00b0*/  IABS R4, R0 ;  /* 0x0000000000047213 */ /* 0x000fe40000000000 */
[----:B------:R-:W-:Y:S02]  /*00c0*/  ISETP.NE.AND P4, PT, R0, RZ, PT ;  /* 0x000000ff0000720c */ /* 0x000fe40003f85270 */
[----:B------:R-:W1:Y:S03]  /*00d0*/  I2F.RP R5, R4 ;  /* 0x0000000400057306 */ /* 0x000e660000209400 */
[----:B------:R-:W4:Y:S01]  /*00e0*/  LDC R6, c[0x3][RZ] ;  /* 0x00c00000ff067b82 */ /* 0x000f220000000800 */
[----:B--2---:R-:W-:Y:S02]  /*00f0*/  IMAD R8, R9, UR7, R8 ;  /* 0x0000000709087c24 */ /* 0x004fe4000f8e0208 */
[----:B------:R-:W-:-:S02]  /*0100*/  IMAD.MOV.U32 R9, RZ, RZ, RZ ;  /* 0x000000ffff097224 */ /* 0x000fc400078e00ff */
[----:B-1----:R-:W1:Y:S01]  /*0110*/  MUFU.RCP R5, R5 ;  /* 0x0000000500057308 */ /* 0x002e620000001000 */
[----:B0-----:R-:W-:Y:S01]  /*0120*/  UIMAD UR4, UR5, UR6, UR4 ;  /* 0x00000006050472a4 */ /* 0x001fe2000f8e0204 */
[----:B----4-:R-:W-:Y:S01]  /*0130*/  ISETP.NE.AND P2, PT, R6, RZ, PT ;  /* 0x000000ff0600720c */ /* 0x010fe20003f45270 */
[----:B-1----:R-:W-:Y:S02]  /*0140*/  VIADD R2, R5, 0xffffffe ;  /* 0x0ffffffe05027836 */ /* 0x002fe40000000000 */
[----:B---3--:R-:W-:-:S03]  /*0150*/  IMAD R5, R7, UR7, RZ ;  /* 0x0000000707057c24 */ /* 0x008fc6000f8e02ff */
[----:B------:R0:W1:Y:S01]  /*0160*/  F2I.FTZ.U32.TRUNC.NTZ R3, R2 ;  /* 0x0000000200037305 */ /* 0x000062000021f000 */
[----:B------:R-:W-:Y:S01]  /*0170*/  IMAD.WIDE.U32 R8, R5, UR4, R8 ;  /* 0x0000000405087c25 */ /* 0x000fe2000f8e0008 */
[----:B------:R-:W-:Y:S02]  /*0180*/  IABS R5, R6 ;  /* 0x0000000600057213 */ /* 0x000fe40000000000 */
[----:B------:R-:W-:Y:S01]  /*0190*/  IABS R11, R8 ;  /* 0x00000008000b7213 */ /* 0x000fe20000000000 */
[----:B0-----:R-:W-:Y:S01]  /*01a0*/  IMAD.MOV.U32 R2, RZ, RZ, RZ ;  /* 0x000000ffff027224 */ /* 0x001fe200078e00ff */
[----:B------:R-:W-:Y:S02]  /*01b0*/  ISETP.GE.AND P1, PT, R8, RZ, PT ;  /* 0x000000ff0800720c */ /* 0x000fe40003f26270 */
[----:B-1----:R-:W-:-:S05]  /*01c0*/  IADD3 R10, PT, PT, RZ, -R3, RZ ;  /* 0x80000003ff0a7210 */ /* 0x002fca0007ffe0ff */
[----:B------:R-:W-:-:S04]  /*01d0*/  IMAD.MOV.U32 R7, RZ, RZ, R10 ;  /* 0x000000ffff077224 */ /* 0x000fc800078e000a */
[----:B------:R-:W-:-:S04]  /*01e0*/  IMAD R7, R7, R4, RZ ;  /* 0x0000000407077224 */ /* 0x000fc800078e02ff */
[----:B------:R-:W-:Y:S02]  /*01f0*/  IMAD.HI.U32 R2, R3, R7, R2 ;  /* 0x0000000703027227 */ /* 0x000fe400078e0002 */
[----:B------:R-:W0:Y:S04]  /*0200*/  I2F.RP R7, R5 ;  /* 0x0000000500077306 */ /* 0x000e280000209400 */
[----:B------:R-:W-:-:S05]  /*0210*/  IMAD.HI.U32 R3, R2, R11, RZ ;  /* 0x0000000b02037227 */ /* 0x000fca00078e00ff */
[----:B------:R-:W-:-:S05]  /*0220*/  IADD3 R3, PT, PT, -R3, RZ, RZ ;  /* 0x000000ff03037210 */ /* 0x000fca0007ffe1ff */
[C---:B------:R-:W-:Y:S01]  /*0230*/  IMAD R3, R4.reuse, R3, R11 ;  /* 0x0000000304037224 */ /* 0x040fe200078e020b */
[----:B0-----:R-:W0:Y:S04]  /*0240*/  MUFU.RCP R7, R7 ;  /* 0x0000000700077308 */ /* 0x001e280000001000 */
[----:B------:R-:W-:-:S13]  /*0250*/  ISETP.GT.U32.AND P0, PT, R4, R3, PT ;  /* 0x000000030400720c */ /* 0x000fda0003f04070 */
[----:B------:R-:W-:Y:S02]  /*0260*/  @!P0 IMAD.IADD R3, R3, 0x1, -R4 ;  /* 0x0000000103038824 */ /* 0x000fe400078e0a04 */
[----:B0-----:R-:W-:-:S03]  /*0270*/  VIADD R11, R7, 0xffffffe ;  /* 0x0ffffffe070b7836 */ /* 0x001fc60000000000 */
[----:B------:R-:W-:-:S03]  /*0280*/  ISETP.GT.U32.AND P0, PT, R4, R3, PT ;  /* 0x000000030400720c */ /* 0x000fc60003f04070 */
[----:B------:R-:W0:Y:S10]  /*0290*/  F2I.FTZ.U32.TRUNC.NTZ R11, R11 ;  /* 0x0000000b000b7305 */ /* 0x000e34000021f000 */
[----:B------:R-:W-:Y:S01]  /*02a0*/  @!P0 IMAD.IADD R3, R3, 0x1, -R4 ;  /* 0x0000000103038824 */ /* 0x000fe200078e0a04 */
[----:B------:R-:W-:-:S04]  /*02b0*/  ISETP.GE.U32.AND P0, PT, R8, R0, PT ;  /* 0x000000000800720c */ /* 0x000fc80003f06070 */
[----:B------:R-:W-:Y:S01]  /*02c0*/  MOV R10, R3 ;  /* 0x00000003000a7202 */ /* 0x000fe20000000f00 */
[----:B0-----:R-:W-:Y:S01]  /*02d0*/  IMAD.MOV R12, RZ, RZ, -R11 ;  /* 0x000000ffff0c7224 */ /* 0x001fe200078e0a0b */
[----:B------:R-:W-:-:S03]  /*02e0*/  LOP3.LUT R3, RZ, R0, RZ, 0x33, !PT ;  /* 0x00000000ff037212 */ /* 0x000fc600078e33ff */
[----:B------:R-:W-:Y:S02]  /*02f0*/  @!P1 IMAD.MOV R10, RZ, RZ, -R10 ;  /* 0x000000ffff0a9224 */ /* 0x000fe400078e0a0a */
[----:B------:R-:W-:-:S03]  /*0300*/  IMAD R7, R12, R5, RZ ;  /* 0x000000050c077224 */ /* 0x000fc600078e02ff */
[----:B------:R-:W-:Y:S01]  /*0310*/  SEL R13, R3, R10, !P4 ;  /* 0x0000000a030d7207 */ /* 0x000fe20006000000 */
[----:B------:R-:W-:-:S03]  /*0320*/  IMAD.MOV.U32 R10, RZ, RZ, RZ ;  /* 0x000000ffff0a7224 */ /* 0x000fc600078e00ff */
[----:B------:R-:W-:Y:S01]  /*0330*/  IABS R12, R13 ;  /* 0x0000000d000c7213 */ /* 0x000fe20000000000 */
[----:B------:R-:W-:-:S06]  /*0340*/  IMAD.HI.U32 R10, R11, R7, R10 ;  /* 0x000000070b0a7227 */ /* 0x000fcc00078e000a */
[----:B------:R-:W-:-:S05]  /*0350*/  IMAD.HI.U32 R10, R10, R12, RZ ;  /* 0x0000000c0a0a7227 */ /* 0x000fca00078e00ff */
[----:B------:R-:W-:-:S05]  /*0360*/  IADD3 R7, PT, PT, -R10, RZ, RZ ;  /* 0x000000ff0a077210 */ /* 0x000fca0007ffe1ff */
[----:B------:R-:W-:Y:S01]  /*0370*/  IMAD R12, R5, R7, R12 ;  /* 0x00000007050c7224 */ /* 0x000fe200078e020c */
[----:B------:R-:W-:-:S04]  /*0380*/  SHF.R.S32.HI R7, RZ, 0x1f, R0 ;  /* 0x0000001fff077819 */ /* 0x000fc80000011400 */
[----:B------:R-:W-:Y:S02]  /*0390*/  ISETP.GT.U32.AND P3, PT, R5, R12, PT ;  /* 0x0000000c0500720c */ /* 0x000fe40003f64070 */
[----:B------:R-:W-:Y:S02]  /*03a0*/  ISETP.GE.U32.AND.EX P0, PT, R9, R7, PT, P0 ;  /* 0x000000070900720c */ /* 0x000fe40003f06100 */
[----:B------:R-:W-:-:S04]  /*03b0*/  LOP3.LUT R7, R13, R6, RZ, 0x3c, !PT ;  /* 0x000000060d077212 */ /* 0x000fc800078e3cff */
[----:B------:R-:W-:-:S05]  /*03c0*/  ISETP.GE.AND P5, PT, R7, RZ, PT ;  /* 0x000000ff0700720c */ /* 0x000fca0003fa6270 */
[----:B------:R-:W-:Y:S02]  /*03d0*/  @!P3 IMAD.IADD R12, R12, 0x1, -R5 ;  /* 0x000000010c0cb824 */ /* 0x000fe400078e0a05 */
[----:B------:R-:W-:-:S03]  /*03e0*/  @!P3 VIADD R10, R10, 0x1 ;  /* 0x000000010a0ab836 */ /* 0x000fc60000000000 */
[----:B------:R-:W-:Y:S01]  /*03f0*/  ISETP.GE.U32.AND P1, PT, R12, R5, PT ;  /* 0x000000050c00720c */ /* 0x000fe20003f26070 */
[----:B------:R-:W-:-:S12]  /*0400*/  @P0 EXIT ;  /* 0x000000000000094d */ /* 0x000fd80003800000 */
[----:B------:R-:W0:Y:S01]  /*0410*/  LDCU UR5, c[0x3][0xc] ;  /* 0x00c00180ff0577ac */ /* 0x000e220008000800 */
[----:B------:R-:W-:Y:S01]  /*0420*/  @P1 VIADD R10, R10, 0x1 ;  /* 0x000000010a0a1836 */ /* 0x000fe20000000000 */
[----:B------:R-:W1:Y:S04]  /*0430*/  LDCU.64 UR12, c[0x0][0x358] ;  /* 0x00006b00ff0c77ac */ /* 0x000e680008000a00 */
[----:B------:R-:W-:-:S05]  /*0440*/  MOV R5, R10 ;  /* 0x0000000a00057202 */ /* 0x000fca0000000f00 */
[----:B------:R-:W-:Y:S01]  /*0450*/  @!P5 IMAD.MOV R5, RZ, RZ, -R5 ;  /* 0x000000ffff05d224 */ /* 0x000fe200078e0a05 */
[----:B------:R-:W-:-:S05]  /*0460*/  @!P2 LOP3.LUT R5, RZ, R6, RZ, 0x33, !PT ;  /* 0x00000006ff05a212 */ /* 0x000fca00078e33ff */
[----:B------:R-:W-:Y:S01]  /*0470*/  IMAD.MOV R7, RZ, RZ, -R5 ;  /* 0x000000ffff077224 */ /* 0x000fe200078e0a05 */
[----:B0-----:R-:W-:-:S03]  /*0480*/  UISETP.GE.AND UP0, UPT, UR5, 0x1, UPT ;  /* 0x000000010500788c */ /* 0x001fc6000bf06270 */
[----:B------:R-:W-:-:S06]  /*0490*/  IMAD R6, R6, R7, R13 ;  /* 0x0000000706067224 */ /* 0x000fcc00078e020d */
[----:B-1----:R-:W-:Y:S05]  /*04a0*/  BRA.U !UP0, `(.L_x_59) ;  /* 0x0000000908287547 */ /* 0x002fea000b800000 */
[----:B------:R-:W-:Y:S01]  /*04b0*/  UISETP.GE.U32.AND UP1, UPT, UR5, 0x4, UPT ;  /* 0x000000040500788c */ /* 0x000fe2000bf26070 */
[----:B------:R-:W-:Y:S01]  /*04c0*/  IMAD.MOV.U32 R10, RZ, RZ, RZ ;  /* 0x000000ffff0a7224 */ /* 0x000fe200078e00ff */
[----:B------:R-:W-:-:S04]  /*04d0*/  ULOP3.LUT UR4, UR5, 0x3, URZ, 0xc0, !UPT ;  /* 0x0000000305047892 */ /* 0x000fc8000f8ec0ff */
[----:B------:R-:W-:-:S03]  /*04e0*/  UISETP.NE.AND UP0, UPT, UR4, URZ, UPT ;  /* 0x000000ff0400728c */ /* 0x000fc6000bf05270 */
[----:B------:R-:W-:Y:S08]  /*04f0*/  BRA.U !UP1, `(.L_x_60) ;  /* 0x00000005098c7547 */ /* 0x000ff0000b800000 */
[----:B------:R-:W0:Y:S01]  /*0500*/  LDC R0, c[0x3][0x8] ;  /* 0x00c00200ff007b82 */ /* 0x000e220000000800 */
[----:B------:R-:W-:Y:S01]  /*0510*/  ULOP3.LUT UR5, UR5, 0x7ffffffc, URZ, 0xc0, !UPT ;  /* 0x7ffffffc05057892 */ /* 0x000fe2000f8ec0ff */
[----:B------:R-:W-:Y:S01]  /*0520*/  IADD3 R7, PT, PT, R1, 0x8, RZ ;  /* 0x0000000801077810 */ /* 0x000fe20007ffe0ff */
[----:B------:R-:W1:Y:S04]  /*0530*/  LDCU UR16, c[0x3][URZ] ;  /* 0x00c00000ff1077ac */ /* 0x000e680008000800 */
[----:B------:R-:W-:Y:S01]  /*0540*/  IMAD.U32 R10, RZ, RZ, UR5 ;  /* 0x00000005ff0a7e24 */ /* 0x000fe2000f8e00ff */
[----:B------:R-:W-:Y:S01]  /*0550*/  UIADD3 UR6, UPT, UPT, -UR5, URZ, URZ ;  /* 0x000000ff05067290 */ /* 0x000fe2000fffe1ff */
[----:B------:R-:W-:Y:S01]  /*0560*/  UMOV UR15, 0x60 ;  /* 0x00000060000f7882 */ /* 0x000fe20000000000 */
[----:B------:R-:W-:-:S10]  /*0570*/  UMOV UR14, 0x84 ;  /* 0x00000084000e7882 */ /* 0x000fd40000000000 */
.L_x_61:
[----:B0-----:R-:W-:Y:S01]  /*0580*/  IABS R11, R0 ;  /* 0x00000000000b7213 */ /* 0x001fe20000000000 */
[----:B------:R-:W0:Y:S03]  /*0590*/  LDCU UR5, c[0x3][UR15+-0x8] ;  /* 0x00ffff000f0577ac */ /* 0x000e260008000800 */
[----:B------:R-:W2:Y:S01]  /*05a0*/  I2F.RP R13, R11 ;  /* 0x0000000b000d7306 */ /* 0x000ea20000209400 */
[----:B------:R-:W3:Y:S01]  /*05b0*/  LDCU UR7, c[0x3][UR14+-0x8] ;  /* 0x00ffff000e0777ac */ /* 0x000ee20008000800 */
[----:B------:R-:W4:Y:S01]  /*05c0*/  LDCU UR8, c[0x3][UR15+-0x4] ;  /* 0x00ffff800f0877ac */ /* 0x000f220008000800 */
[----:B------:R-:W5:Y:S01]  /*05d0*/  LDCU UR9, c[0x3][UR14+-0x4] ;  /* 0x00ffff800e0977ac */ /* 0x000f620008000800 */
[----:B------:R-:W4:Y:S04]  /*05e0*/  LDCU UR10, c[0x3][UR15] ;  /* 0x00c000000f0a77ac */ /* 0x000f280008000800 */
[----:B--2---:R-:W2:Y:S01]  /*05f0*/  MUFU.RCP R13, R13 ;  /* 0x0000000d000d7308 */ /* 0x004ea20000001000 */
[----:B0-----:R-:W-:Y:S01]  /*0600*/  VIADD R3, R6, -UR5 ;  /* 0x8000000506037c36 */ /* 0x001fe20008000000 */
[----:B------:R-:W0:Y:S01]  /*0610*/  LDCU UR5, c[0x3][UR14] ;  /* 0x00c000000e0577ac */ /* 0x000e220008000800 */
[C---:B---3--:R-:W-:Y:S01]  /*0620*/  VIADD R12, R5.reuse, -UR7 ;  /* 0x80000007050c7c36 */ /* 0x048fe20008000000 */
[----:B------:R-:W3:Y:S03]  /*0630*/  LDCU UR7, c[0x3][UR15+0x4] ;  /* 0x00c000800f0777ac */ /* 0x000ee60008000800 */
[----:B-1----:R-:W-:Y:S01]  /*0640*/  IMAD R3, R12, UR16, R3 ;  /* 0x000000100c037c24 */ /* 0x002fe2000f8e0203 */
[----:B------:R-:W1:Y:S01]  /*0650*/  LDCU UR11, c[0x3][UR14+0x4] ;  /* 0x00c000800e0b77ac */ /* 0x000e620008000800 */
[----:B-----5:R-:W-:-:S03]  /*0660*/  VIADD R16, R5, -UR9 ;  /* 0x8000000905107c36 */ /* 0x020fc60008000000 */
[----:B------:R-:W-:Y:S01]  /*0670*/  IADD3 R12, PT, PT, R3, R0, RZ ;  /* 0x00000000030c7210 */ /* 0x000fe20007ffe0ff */
[----:B------:R-:W-:Y:S01]  /*0680*/  UIADD3 UR6, UPT, UPT, UR6, 0x4, URZ ;  /* 0x0000000406067890 */ /* 0x000fe2000fffe0ff */
[C---:B----4-:R-:W-:Y:S01]  /*0690*/  IADD3 R15, PT, PT, R6.reuse, -UR10, RZ ;  /* 0x8000000a060f7c10 */ /* 0x050fe2000fffe0ff */
[----:B--2---:R-:W-:Y:S01]  /*06a0*/  VIADD R3, R13, 0xffffffe ;  /* 0x0ffffffe0d037836 */ /* 0x004fe20000000000 */
[----:B------:R-:W-:Y:S01]  /*06b0*/  IABS R14, R12 ;  /* 0x0000000c000e7213 */ /* 0x000fe20000000000 */
[----:B------:R-:W-:Y:S01]  /*06c0*/  VIADD R13, R6, -UR8 ;  /* 0x80000008060d7c36 */ /* 0x000fe20008000000 */
[----:B------:R-:W-:Y:S01]  /*06d0*/  UISETP.NE.AND UP1, UPT, UR6, URZ, UPT ;  /* 0x000000ff0600728c */ /* 0x000fe2000bf25270 */
[----:B0-----:R-:W-:Y:S01]  /*06e0*/  VIADD R18, R5, -UR5 ;  /* 0x8000000505127c36 */ /* 0x001fe20008000000 */
[----:B------:R-:W-:Y:S01]  /*06f0*/  UIADD3 UR15, UPT, UPT, UR15, 0x10, URZ ;  /* 0x000000100f0f7890 */ /* 0x000fe2000fffe0ff */
[----:B------:R-:W0:Y:S01]  /*0700*/  F2I.FTZ.U32.TRUNC.NTZ R3, R3 ;  /* 0x0000000300037305 */ /* 0x000e22000021f000 */
[----:B------:R-:W-:Y:S01]  /*0710*/  IMAD.HI.U32 R2, R2, R14, RZ ;  /* 0x0000000e02027227 */ /* 0x000fe200078e00ff */
[----:B------:R-:W-:-:S03]  /*0720*/  UIADD3 UR14, UPT, UPT, UR14, 0x10, URZ ;  /* 0x000000100e0e7890 */ /* 0x000fc6000fffe0ff */
[----:B---3--:R-:W-:Y:S01]  /*0730*/  VIADD R17, R6, -UR7 ;  /* 0x8000000706117c36 */ /* 0x008fe20008000000 */
[----:B------:R-:W-:Y:S01]  /*0740*/  IADD3 R2, PT, PT, -R2, RZ, RZ ;  /* 0x000000ff02027210 */ /* 0x000fe20007ffe1ff */
[----:B-1----:R-:W-:Y:S02]  /*0750*/  VIADD R20, R5, -UR11 ;  /* 0x8000000b05147c36 */ /* 0x002fe40008000000 */
[----:B------:R-:W-:Y:S02]  /*0760*/  IMAD R13, R16, UR16, R13 ;  /* 0x00000010100d7c24 */ /* 0x000fe4000f8e020d */
[----:B------:R-:W-:Y:S02]  /*0770*/  IMAD R15, R18, UR16, R15 ;  /* 0x00000010120f7c24 */ /* 0x000fe4000f8e020f */
[----:B------:R-:W-:Y:S02]  /*0780*/  IMAD R17, R20, UR16, R17 ;  /* 0x0000001014117c24 */ /* 0x000fe4000f8e0211 */
[----:B0-----:R-:W-:Y:S01]  /*0790*/  IMAD.MOV R16, RZ, RZ, -R3 ;  /* 0x000000ffff107224 */ /* 0x001fe200078e0a03 */
[----:B------:R-:W-:Y:S01]  /*07a0*/  IADD3 R15, PT, PT, R15, R0, RZ ;  /* 0x000000000f0f7210 */ /* 0x000fe20007ffe0ff */
[----:B------:R-:W-:-:S02]  /*07b0*/  IMAD R14, R11, R2, R14 ;  /* 0x000000020b0e7224 */ /* 0x000fc400078e020e */
[----:B------:R-:W-:Y:S01]  /*07c0*/  IMAD.MOV.U32 R18, RZ, RZ, R16 ;  /* 0x000000ffff127224 */ /* 0x000fe200078e0010 */
[----:B------:R-:W-:Y:S01]  /*07d0*/  IABS R21, R15 ;  /* 0x0000000f00157213 */ /* 0x000fe20000000000 */
[--C-:B------:R-:W-:Y:S01]  /*07e0*/  IMAD.IADD R16, R17, 0x1, R0.reuse ;  /* 0x0000000111107824 */ /* 0x100fe200078e0200 */
[----:B------:R-:W-:Y:S01]  /*07f0*/  ISETP.GT.U32.AND P0, PT, R4, R14, PT ;  /* 0x0000000e0400720c */ /* 0x000fe20003f04070 */
[----:B------:R-:W-:Y:S02]  /*0800*/  IMAD.IADD R13, R13, 0x1, R0 ;  /* 0x000000010d0d7824 */ /* 0x000fe400078e0200 */
[----:B------:R-:W-:Y:S01]  /*0810*/  IMAD R17, R18, R11, RZ ;  /* 0x0000000b12117224 */ /* 0x000fe200078e02ff */
[----:B------:R-:W-:Y:S01]  /*0820*/  IABS R23, R16 ;  /* 0x0000001000177213 */ /* 0x000fe20000000000 */
[----:B------:R-:W-:Y:S01]  /*0830*/  IMAD.MOV.U32 R2, RZ, RZ, RZ ;  /* 0x000000ffff027224 */ /* 0x000fe200078e00ff */
[----:B------:R-:W-:-:S03]  /*0840*/  IABS R19, R13 ;  /* 0x0000000d00137213 */ /* 0x000fc60000000000 */
[----:B------:R-:W-:-:S04]  /*0850*/  IMAD.HI.U32 R2, R3, R17, R2 ;  /* 0x0000001103027227 */ /* 0x000fc800078e0002 */
[----:B------:R-:W-:Y:S02]  /*0860*/  @!P0 IMAD.IADD R14, R14, 0x1, -R11 ;  /* 0x000000010e0e8824 */ /* 0x000fe400078e0a0b */
[----:B------:R-:W-:-:S03]  /*0870*/  IMAD.HI.U32 R3, R2, R19, RZ ;  /* 0x0000001302037227 */ /* 0x000fc600078e00ff */
[----:B------:R-:W-:Y:S01]  /*0880*/  ISETP.GT.U32.AND P3, PT, R4, R14, PT ;  /* 0x0000000e0400720c */ /* 0x000fe20003f64070 */
[C---:B------:R-:W-:Y:S01]  /*0890*/  IMAD.HI.U32 R17, R2.reuse, R21, RZ ;  /* 0x0000001502117227 */ /* 0x040fe200078e00ff */
[----:B------:R-:W-:Y:S02]  /*08a0*/  IADD3 R20, PT, PT, -R3, RZ, RZ ;  /* 0x000000ff03147210 */ /* 0x000fe40007ffe1ff */
[----:B------:R-:W-:Y:S01]  /*08b0*/  LOP3.LUT R3, RZ, R0, RZ, 0x33, !PT ;  /* 0x00000000ff037212 */ /* 0x000fe200078e33ff */
[----:B------:R-:W-:-:S04]  /*08c0*/  IMAD.HI.U32 R18, R2, R23, RZ ;  /* 0x0000001702127227 */ /* 0x000fc800078e00ff */
[----:B------:R-:W-:Y:S02]  /*08d0*/  IMAD.MOV R22, RZ, RZ, -R17 ;  /* 0x000000ffff167224 */ /* 0x000fe400078e0a11 */
[----:B------:R-:W-:Y:S02]  /*08e0*/  IMAD.MOV R24, RZ, RZ, -R18 ;  /* 0x000000ffff187224 */ /* 0x000fe400078e0a12 */
[C---:B------:R-:W-:Y:S02]  /*08f0*/  IMAD R17, R11.reuse, R20, R19 ;  /* 0x000000140b117224 */ /* 0x040fe400078e0213 */
[C---:B------:R-:W-:Y:S02]  /*0900*/  IMAD R18, R11.reuse, R22, R21 ;  /* 0x000000160b127224 */ /* 0x040fe400078e0215 */
[----:B------:R-:W-:Y:S02]  /*0910*/  IMAD.MOV.U32 R4, RZ, RZ, R11 ;  /* 0x000000ffff047224 */ /* 0x000fe400078e000b */
[----:B------:R-:W-:-:S02]  /*0920*/  IMAD R19, R11, R24, R23 ;  /* 0x000000180b137224 */ /* 0x000fc400078e0217 */
[----:B------:R-:W-:Y:S01]  /*0930*/  @!P3 IMAD.IADD R14, R14, 0x1, -R11 ;  /* 0x000000010e0eb824 */ /* 0x000fe200078e0a0b */
[C---:B------:R-:W-:Y:S02]  /*0940*/  ISETP.GT.U32.AND P1, PT, R4.reuse, R18, PT ;  /* 0x000000120400720c */ /* 0x040fe40003f24070 */
[C---:B------:R-:W-:Y:S02]  /*0950*/  ISETP.GT.U32.AND P2, PT, R4.reuse, R19, PT ;  /* 0x000000130400720c */ /* 0x040fe40003f44070 */
[----:B------:R-:W-:Y:S02]  /*0960*/  ISETP.GT.U32.AND P0, PT, R4, R17, PT ;  /* 0x000000110400720c */ /* 0x000fe40003f04070 */
[----:B------:R-:W-:-:S07]  /*0970*/  ISETP.GE.AND P3, PT, R16, RZ, PT ;  /* 0x000000ff1000720c */ /* 0x000fce0003f66270 */
[--C-:B------:R-:W-:Y:S01]  /*0980*/  @!P1 IMAD.IADD R18, R18, 0x1, -R11.reuse ;  /* 0x0000000112129824 */ /* 0x100fe200078e0a0b */
[----:B------:R-:W-:Y:S01]  /*0990*/  ISETP.GE.AND P1, PT, R13, RZ, PT ;  /* 0x000000ff0d00720c */ /* 0x000fe20003f26270 */
[----:B------:R-:W-:Y:S01]  /*09a0*/  @!P2 IMAD.IADD R19, R19, 0x1, -R11 ;  /* 0x000000011313a824 */ /* 0x000fe200078e0a0b */
[----:B------:R-:W-:Y:S02]  /*09b0*/  ISETP.GE.AND P2, PT, R15, RZ, PT ;  /* 0x000000ff0f00720c */ /* 0x000fe40003f46270 */
[----:B------:R-:W-:Y:S02]  /*09c0*/  @!P0 IADD3 R17, PT, PT, R17, -R11, RZ ;  /* 0x8000000b11118210 */ /* 0x000fe40007ffe0ff */
[C---:B------:R-:W-:Y:S02]  /*09d0*/  ISETP.GT.U32.AND P5, PT, R4.reuse, R18, PT ;  /* 0x000000120400720c */ /* 0x040fe40003fa4070 */
[C---:B------:R-:W-:Y:S02]  /*09e0*/  ISETP.GT.U32.AND P6, PT, R4.reuse, R19, PT ;  /* 0x000000130400720c */ /* 0x040fe40003fc4070 */
[----:B------:R-:W-:-:S02]  /*09f0*/  ISETP.GT.U32.AND P4, PT, R4, R17, PT ;  /* 0x000000110400720c */ /* 0x000fc40003f84070 */
[----:B------:R-:W-:-:S07]  /*0a00*/  ISETP.GE.AND P0, PT, R12, RZ, PT ;  /* 0x000000ff0c00720c */ /* 0x000fce0003f06270 */
[--C-:B------:R-:W-:Y:S02]  /*0a10*/  @!P5 IMAD.IADD R18, R18, 0x1, -R11.reuse ;  /* 0x000000011212d824 */ /* 0x100fe400078e0a0b */
[----:B------:R-:W-:Y:S02]  /*0a20*/  @!P6 IMAD.IADD R19, R19, 0x1, -R11 ;  /* 0x000000011313e824 */ /* 0x000fe400078e0a0b */
[----:B------:R-:W-:Y:S01]  /*0a30*/  @!P4 IADD3 R17, PT, PT, R17, -R11, RZ ;  /* 0x8000000b1111c210 */ /* 0x000fe20007ffe0ff */
[----:B------:R-:W-:Y:S01]  /*0a40*/  @!P2 IMAD.MOV R18, RZ, RZ, -R18 ;  /* 0x000000ffff12a224 */ /* 0x000fe200078e0a12 */
[----:B------:R-:W-:Y:S01]  /*0a50*/  ISETP.NE.AND P4, PT, R0, RZ, PT ;  /* 0x000000ff0000720c */ /* 0x000fe20003f85270 */
[----:B------:R-:W-:Y:S01]  /*0a60*/  @!P0 IMAD.MOV R14, RZ, RZ, -R14 ;  /* 0x000000ffff0e8224 */ /* 0x000fe200078e0a0e */
[----:B------:R-:W-:Y:S01]  /*0a70*/  @!P1 IADD3 R17, PT, PT, -R17, RZ, RZ ;  /* 0x000000ff11119210 */ /* 0x000fe20007ffe1ff */
[----:B------:R-:W-:Y:S01]  /*0a80*/  @!P3 IMAD.MOV R19, RZ, RZ, -R19 ;  /* 0x000000ffff13b224 */ /* 0x000fe200078e0a13 */
[----:B------:R-:W-:-:S02]  /*0a90*/  SEL R18, R3, R18, !P4 ;  /* 0x0000001203127207 */ /* 0x000fc40006000000 */
[C---:B------:R-:W-:Y:S02]  /*0aa0*/  SEL R14, R3.reuse, R14, !P4 ;  /* 0x0000000e030e7207 */ /* 0x040fe40006000000 */
[C---:B------:R-:W-:Y:S01]  /*0ab0*/  SEL R12, R3.reuse, R17, !P4 ;  /* 0x00000011030c7207 */ /* 0x040fe20006000000 */
[----:B------:R-:W-:Y:S01]  /*0ac0*/  STL [R7], R18 ;  /* 0x0000001207007387 */ /* 0x000fe20000100800 */
[----:B------:R-:W-:-:S03]  /*0ad0*/  SEL R16, R3, R19, !P4 ;  /* 0x0000001303107207 */ /* 0x000fc60006000000 */
[----:B------:R-:W-:Y:S04]  /*0ae0*/  STL [R7+-0x8], R14 ;  /* 0xfffff80e07007387 */ /* 0x000fe80000100800 */
[----:B------:R-:W-:Y:S04]  /*0af0*/  STL [R7+-0x4], R12 ;  /* 0xfffffc0c07007387 */ /* 0x000fe80000100800 */
[----:B------:R0:W-:Y:S02]  /*0b00*/  STL [R7+0x4], R16 ;  /* 0x0000041007007387 */ /* 0x0001e40000100800 */
[----:B0-----:R-:W-:Y:S01]  /*0b10*/  VIADD R7, R7, 0x10 ;  /* 0x0000001007077836 */ /* 0x001fe20000000000 */
[----:B------:R-:W-:Y:S06]  /*0b20*/  BRA.U UP1, `(.L_x_61) ;  /* 0xfffffff901947547 */ /* 0x000fec000b83ffff */
.L_x_60:
[----:B------:R-:W-:Y:S05]  /*0b30*/  BRA.U !UP0, `(.L_x_59) ;  /* 0x0000000108847547 */ /* 0x000fea000b800000 */
[----:B------:R-:W0:Y:S01]  /*0b40*/  LDC R0, c[0x3][0x8] ;  /* 0x00c00200ff007b82 */ /* 0x000e220000000800 */
[----:B------:R-:W-:Y:S02]  /*0b50*/  HFMA2 R7, -RZ, RZ, 0, 7.3909759521484375e-06 ;  /* 0x0000007cff077431 */ /* 0x000fe400000001ff */
[----:B------:R-:W-:Y:S01]  /*0b60*/  IMAD.MOV.U32 R11, RZ, RZ, 0x58 ;  /* 0x00000058ff0b7424 */ /* 0x000fe200078e00ff */
[----:B------:R-:W1:Y:S01]  /*0b70*/  LDCU UR5, c[0x3][URZ] ;  /* 0x00c00000ff0577ac */ /* 0x000e620008000800 */
[C---:B------:R-:W-:Y:S02]  /*0b80*/  IMAD R14, R10.reuse, 0x4, R1 ;  /* 0x000000040a0e7824 */ /* 0x040fe400078e0201 */
[C---:B------:R-:W-:Y:S01]  /*0b90*/  IMAD R12, R10.reuse, 0x4, R11 ;  /* 0x000000040a0c7824 */ /* 0x040fe200078e020b */
[----:B------:R-:W-:Y:S01]  /*0ba0*/  UIADD3 UR4, UPT, UPT, -UR4, URZ, URZ ;  /* 0x000000ff04047290 */ /* 0x000fe2000fffe1ff */
[----:B------:R-:W-:-:S11]  /*0bb0*/  IMAD R7, R10, 0x4, R7 ;  /* 0x000000040a077824 */ /* 0x000fd600078e0207 */
.L_x_62:
[----:B------:R2:W3:Y:S01]  /*0bc0*/  LDC R11, c[0x3][R12] ;  /* 0x00c000000c0b7b82 */ /* 0x0004e20000000800 */
[----:B0-----:R-:W-:Y:S01]  /*0bd0*/  IABS R16, R0 ;  /* 0x0000000000107213 */ /* 0x001fe20000000000 */
[----:B------:R-:W-:-:S04]  /*0be0*/  UIADD3 UR4, UPT, UPT, UR4, 0x1, URZ ;  /* 0x0000000104047890 */ /* 0x000fc8000fffe0ff */
[----:B------:R-:W-:Y:S02]  /*0bf0*/  UISETP.NE.AND UP0, UPT, UR4, URZ, UPT ;  /* 0x000000ff0400728c */ /* 0x000fe4000bf05270 */
[----:B------:R0:W4:Y:S01]  /*0c00*/  LDC R10, c[0x3][R7] ;  /* 0x00c00000070a7b82 */ /* 0x0001220000000800 */
[----:B--2---:R-:W-:Y:S02]  /*0c10*/  VIADD R12, R12, 0x4 ;  /* 0x000000040c0c7836 */ /* 0x004fe40000000000 */
[----:B0-----:R-:W-:Y:S02]  /*0c20*/  VIADD R7, R7, 0x4 ;  /* 0x0000000407077836 */ /* 0x001fe40000000000 */
[----:B---3--:R-:W-:Y:S02]  /*0c30*/  IMAD.IADD R11, R6, 0x1, -R11 ;  /* 0x00000001060b7824 */ /* 0x008fe400078e0a0b */
[----:B----4-:R-:W-:-:S04]  /*0c40*/  IMAD.IADD R10, R5, 0x1, -R10 ;  /* 0x00000001050a7824 */ /* 0x010fc800078e0a0a */
[----:B-1----:R-:W-:-:S05]  /*0c50*/  IMAD R11, R10, UR5, R11 ;  /* 0x000000050a0b7c24 */ /* 0x002fca000f8e020b */
[----:B------:R-:W-:-:S04]  /*0c60*/  IADD3 R11, PT, PT, R11, R0, RZ ;  /* 0x000000000b0b7210 */ /* 0x000fc80007ffe0ff */
[----:B------:R-:W-:Y:S02]  /*0c70*/  IABS R13, R11 ;  /* 0x0000000b000d7213 */ /* 0x000fe40000000000 */
[----:B------:R-:W-:-:S03]  /*0c80*/  ISETP.GE.AND P1, PT, R11, RZ, PT ;  /* 0x000000ff0b00720c */ /* 0x000fc60003f26270 */
[----:B------:R-:W-:-:S04]  /*0c90*/  IMAD.HI.U32 R10, R2, R13, RZ ;  /* 0x0000000d020a7227 */ /* 0x000fc800078e00ff */
[----:B------:R-:W-:-:S04]  /*0ca0*/  IMAD.MOV R10, RZ, RZ, -R10 ;  /* 0x000000ffff0a7224 */ /* 0x000fc800078e0a0a */
[----:B------:R-:W-:-:S05]  /*0cb0*/  IMAD R13, R16, R10, R13 ;  /* 0x0000000a100d7224 */ /* 0x000fca00078e020d */
[----:B------:R-:W-:-:S13]  /*0cc0*/  ISETP.GT.U32.AND P0, PT, R4, R13, PT ;  /* 0x0000000d0400720c */ /* 0x000fda0003f04070 */
[----:B------:R-:W-:-:S05]  /*0cd0*/  @!P0 IMAD.IADD R13, R13, 0x1, -R16 ;  /* 0x000000010d0d8824 */ /* 0x000fca00078e0a10 */
[----:B------:R-:W-:-:S13]  /*0ce0*/  ISETP.GT.U32.AND P0, PT, R4, R13, PT ;  /* 0x0000000d0400720c */ /* 0x000fda0003f04070 */
[----:B------:R-:W-:-:S05]  /*0cf0*/  @!P0 IMAD.IADD R13, R13, 0x1, -R16 ;  /* 0x000000010d0d8824 */ /* 0x000fca00078e0a10 */
[----:B------:R-:W-:-:S04]  /*0d00*/  @!P1 IADD3 R13, PT, PT, -R13, RZ, RZ ;  /* 0x000000ff0d0d9210 */ /* 0x000fc80007ffe1ff */
[----:B------:R-:W-:-:S05]  /*0d10*/  SEL R13, R3, R13, !P4 ;  /* 0x0000000d030d7207 */ /* 0x000fca0006000000 */
[----:B------:R0:W-:Y:S02]  /*0d20*/  STL [R14], R13 ;  /* 0x0000000d0e007387 */ /* 0x0001e40000100800 */
[----:B0-----:R-:W-:Y:S01]  /*0d30*/  VIADD R14, R14, 0x4 ;  /* 0x000000040e0e7836 */ /* 0x001fe20000000000 */
[----:B------:R-:W-:Y:S06]  /*0d40*/  BRA.U UP0, `(.L_x_62) ;  /* 0xfffffffd009c7547 */ /* 0x000fec000b83ffff */
.L_x_59:
[----:B------:R-:W0:Y:S02]  /*0d50*/  LDCU.64 UR4, c[0x0][0x3a8] ;  /* 0x00007500ff0477ac */ /* 0x000e240008000a00 */
[----:B0-----:R-:W-:-:S04]  /*0d60*/  IADD3 R2, P0, PT, R8, UR4, RZ ;  /* 0x0000000408027c10 */ /* 0x001fc8000ff1e0ff */
[----:B------:R-:W-:-:S05]  /*0d70*/  IADD3.X R3, PT, PT, R9, UR5, RZ, P0, !PT ;  /* 0x0000000509037c10 */ /* 0x000fca00087fe4ff */
[----:B------:R-:W2:Y:S02]  /*0d80*/  LDG.E.U8 R2, desc[UR12][R2.64] ;  /* 0x0000000c02027981 */ /* 0x000ea4000c1e1100 */
[----:B--2---:R-:W-:-:S13]  /*0d90*/  ISETP.NE.AND P0, PT, R2, 0x1, PT ;  /* 0x000000010200780c */ /* 0x004fda0003f05270 */
[----:B------:R-:W-:Y:S05]  /*0da0*/  @!P0 BRA `(.L_x_63) ;  /* 0x0000000400408947 */ /* 0x000fea0003800000 */
[----:B------:R-:W0:Y:S02]  /*0db0*/  LDC R4, c[0x3][0xc] ;  /* 0x00c00300ff047b82 */ /* 0x000e240000000800 */
[----:B0-----:R-:W-:-:S13]  /*0dc0*/  ISETP.GE.AND P0, PT, R4, 0x1, PT ;  /* 0x000000010400780c */ /* 0x001fda0003f06270 */
[----:B------:R-:W-:Y:S05]  /*0dd0*/  @!P0 EXIT ;  /* 0x000000000000894d */ /* 0x000fea0003800000 */
[C---:B------:R-:W-:Y:S02]  /*0de0*/  ISETP.GE.U32.AND P1, PT, R4.reuse, 0x4, PT ;  /* 0x000000040400780c */ /* 0x040fe40003f26070 */
[----:B------:R-:W-:Y:S02]  /*0df0*/  LOP3.LUT R2, R4, 0x3, RZ, 0xc0, !PT ;  /* 0x0000000304027812 */ /* 0x000fe400078ec0ff */
[----:B------:R-:W-:Y:S02]  /*0e00*/  MOV R3, RZ ;  /* 0x000000ff00037202 */ /* 0x000fe40000000f00 */
[----:B------:R-:W-:-:S07]  /*0e10*/  ISETP.NE.AND P0, PT, R2, RZ, PT ;  /* 0x000000ff0200720c */ /* 0x000fce0003f05270 */
[----:B------:R-:W-:Y:S06]  /*0e20*/  @!P1 BRA `(.L_x_64) ;  /* 0x0000000000cc9947 */ /* 0x000fec0003800000 */
[----:B------:R-:W0:Y:S01]  /*0e30*/  LDC R11, c[0x3][0x8] ;  /* 0x00c00200ff0b7b82 */ /* 0x000e220000000800 */
[----:B------:R-:W-:Y:S01]  /*0e40*/  LOP3.LUT R3, R4, 0x7ffffffc, RZ, 0xc0, !PT ;  /* 0x7ffffffc04037812 */ /* 0x000fe200078ec0ff */
[C---:B------:R-:W-:Y:S01]  /*0e50*/  IMAD.SHL.U32 R23, R0.reuse, 0x2, RZ ;  /* 0x0000000200177824 */ /* 0x040fe200078e00ff */
[----:B------:R-:W1:Y:S01]  /*0e60*/  LDCU.64 UR4, c[0x0][0x380] ;  /* 0x00007000ff0477ac */ /* 0x000e620008000a00 */
[----:B------:R-:W-:Y:S01]  /*0e70*/  IMAD R7, R0, 0x3, RZ ;  /* 0x0000000300077824 */ /* 0x000fe200078e02ff */
[----:B------:R-:W-:Y:S01]  /*0e80*/  IADD3 R6, PT, PT, -R3, RZ, RZ ;  /* 0x000000ff03067210 */ /* 0x000fe20007ffe1ff */
[----:B------:R-:W-:Y:S02]  /*0e90*/  VIADD R4, R1, 0x8 ;  /* 0x0000000801047836 */ /* 0x000fe40000000000 */
[----:B------:R-:W2:Y:S01]  /*0ea0*/  LDC.64 R12, c[0x0][0x388] ;  /* 0x0000e200ff0c7b82 */ /* 0x000ea20000000a00 */
[----:B------:R-:W-:-:S07]  /*0eb0*/  IMAD.MOV.U32 R5, RZ, RZ, RZ ;  /* 0x000000ffff057224 */ /* 0x000fce00078e00ff */
.L_x_65:
[----:B---3--:R-:W3:Y:S01]  /*0ec0*/  LDL.64 R14, [R4+-0x8] ;  /* 0xfffff800040e7983 */ /* 0x008ee20000100a00 */
[----:B------:R-:W-:Y:S01]  /*0ed0*/  IADD3 R10, P1, PT, R8, R5, RZ ;  /* 0x00000005080a7210 */ /* 0x000fe20007f3e0ff */
[----:B---3--:R-:W-:-:S04]  /*0ee0*/  IMAD.IADD R25, R14, 0x1, R5 ;  /* 0x000000010e197824 */ /* 0x008fc800078e0205 */
[----:B--2---:R-:W-:-:S06]  /*0ef0*/  IMAD.WIDE R24, R25, 0x8, R12 ;  /* 0x0000000819187825 */ /* 0x004fcc00078e020c */
[----:B------:R-:W2:Y:S01]  /*0f00*/  LDG.E.64 R24, desc[UR12][R24.64] ;  /* 0x0000000c18187981 */ /* 0x000ea2000c1e1b00 */
[----:B------:R-:W-:Y:S01]  /*0f10*/  LEA.HI.X.SX32 R19, R5, R9, 0x1, P1 ;  /* 0x0000000905137211 */ /* 0x000fe200008f0eff */
[----:B0-----:R-:W-:Y:S01]  /*0f20*/  IMAD.IADD R17, R11, 0x1, R15 ;  /* 0x000000010b117824 */ /* 0x001fe200078e020f */
[C---:B-1----:R-:W-:Y:S01]  /*0f30*/  LEA R26, P1, R10.reuse, UR4, 0x3 ;  /* 0x000000040a1a7c11 */ /* 0x042fe2000f8218ff */
[----:B------:R-:W3:Y:S02]  /*0f40*/  LDL.64 R14, [R4] ;  /* 0x00000000040e7983 */ /* 0x000ee40000100a00 */
[----:B------:R-:W-:Y:S01]  /*0f50*/  IMAD.WIDE R16, R17, 0x8, R12 ;  /* 0x0000000811107825 */ /* 0x000fe200078e020c */
[----:B------:R-:W-:Y:S02]  /*0f60*/  LEA.HI.X R27, R10, UR5, R19, 0x3, P1 ;  /* 0x000000050a1b7c11 */ /* 0x000fe400088f1c13 */
[----:B------:R-:W-:-:S03]  /*0f70*/  IADD3 R10, P1, PT, R8, R11, RZ ;  /* 0x0000000b080a7210 */ /* 0x000fc60007f3e0ff */
[----:B--2---:R0:W-:Y:S04]  /*0f80*/  STG.E.64 desc[UR12][R26.64], R24 ;  /* 0x000000181a007986 */ /* 0x0041e8000c101b0c */
[----:B------:R-:W2:Y:S01]  /*0f90*/  LDG.E.64 R16, desc[UR12][R16.64] ;  /* 0x0000000c10107981 */ /* 0x000ea2000c1e1b00 */
[----:B------:R-:W-:Y:S01]  /*0fa0*/  LEA.HI.X.SX32 R19, R11, R9, 0x1, P1 ;  /* 0x000000090b137211 */ /* 0x000fe200008f0eff */
[----:B---3--:R-:W-:Y:S01]  /*0fb0*/  IMAD.IADD R21, R14, 0x1, R23 ;  /* 0x000000010e157824 */ /* 0x008fe200078e0217 */
[----:B------:R-:W-:-:S03]  /*0fc0*/  LEA R18, P1, R10, UR4, 0x3 ;  /* 0x000000040a127c11 */ /* 0x000fc6000f8218ff */
[----:B------:R-:W-:Y:S01]  /*0fd0*/  IMAD.WIDE R20, R21, 0x8, R12 ;  /* 0x0000000815147825 */ /* 0x000fe200078e020c */
[----:B------:R-:W-:Y:S02]  /*0fe0*/  LEA.HI.X R19, R10, UR5, R19, 0x3, P1 ;  /* 0x000000050a137c11 */ /* 0x000fe400088f1c13 */
[----:B------:R-:W-:-:S03]  /*0ff0*/  IADD3 R10, P1, PT, R8, R23, RZ ;  /* 0x00000017080a7210 */ /* 0x000fc60007f3e0ff */
[----:B--2---:R1:W-:Y:S04]  /*1000*/  STG.E.64 desc[UR12][R18.64], R16 ;  /* 0x0000001012007986 */ /* 0x0043e8000c101b0c */
[----:B------:R-:W2:Y:S01]  /*1010*/  LDG.E.64 R20, desc[UR12][R20.64] ;  /* 0x0000000c14147981 */ /* 0x000ea2000c1e1b00 */
[----:B0-----:R-:W-:Y:S02]  /*1020*/  LEA.HI.X.SX32 R27, R23, R9, 0x1, P1 ;  /* 0x00000009171b7211 */ /* 0x001fe400008f0eff */
[----:B------:R-:W-:Y:S02]  /*1030*/  IADD3 R25, PT, PT, R7, R15, RZ ;  /* 0x0000000f07197210 */ /* 0x000fe40007ffe0ff */
[----:B------:R-:W-:-:S03]  /*1040*/  LEA R14, P1, R10, UR4, 0x3 ;  /* 0x000000040a0e7c11 */ /* 0x000fc6000f8218ff */
[----:B------:R-:W-:Y:S01]  /*1050*/  IMAD.WIDE R24, R25, 0x8, R12 ;  /* 0x0000000819187825 */ /* 0x000fe200078e020c */
[----:B------:R-:W-:Y:S02]  /*1060*/  LEA.HI.X R15, R10, UR5, R27, 0x3, P1 ;  /* 0x000000050a0f7c11 */ /* 0x000fe400088f1c1b */
[----:B------:R-:W-:-:S03]  /*1070*/  IADD3 R10, P1, PT, R8, R7, RZ ;  /* 0x00000007080a7210 */ /* 0x000fc60007f3e0ff */
[----:B--2---:R3:W-:Y:S04]  /*1080*/  STG.E.64 desc[UR12][R14.64], R20 ;  /* 0x000000140e007986 */ /* 0x0047e8000c101b0c */
[----:B------:R-:W2:Y:S01]  /*1090*/  LDG.E.64 R24, desc[UR12][R24.64] ;  /* 0x0000000c18187981 */ /* 0x000ea2000c1e1b00 */
[----:B-1----:R-:W-:Y:S01]  /*10a0*/  LEA.HI.X.SX32 R17, R7, R9, 0x1, P1 ;  /* 0x0000000907117211 */ /* 0x002fe200008f0eff */
[----:B------:R-:W-:Y:S01]  /*10b0*/  VIADD R6, R6, 0x4 ;  /* 0x0000000406067836 */ /* 0x000fe20000000000 */
[----:B------:R-:W-:Y:S01]  /*10c0*/  LEA R16, P1, R10, UR4, 0x3 ;  /* 0x000000040a107c11 */ /* 0x000fe2000f8218ff */
[----:B------:R-:W-:Y:S01]  /*10d0*/  VIADD R4, R4, 0x10 ;  /* 0x0000001004047836 */ /* 0x000fe20000000000 */
[C---:B------:R-:W-:Y:S01]  /*10e0*/  LEA R5, R0.reuse, R5, 0x2 ;  /* 0x0000000500057211 */ /* 0x040fe200078e10ff */
[----:B------:R-:W-:Y:S01]  /*10f0*/  IMAD R11, R0, 0x4, R11 ;  /* 0x00000004000b7824 */ /* 0x000fe200078e020b */
[----:B------:R-:W-:Y:S01]  /*1100*/  LEA.HI.X R17, R10, UR5, R17, 0x3, P1 ;  /* 0x000000050a117c11 */ /* 0x000fe200088f1c11 */
[----:B------:R-:W-:Y:S01]  /*1110*/  IMAD R23, R0, 0x4, R23 ;  /* 0x0000000400177824 */ /* 0x000fe200078e0217 */
[----:B------:R-:W-:Y:S01]  /*1120*/  ISETP.NE.AND P1, PT, R6, RZ, PT ;  /* 0x000000ff0600720c */ /* 0x000fe20003f25270 */
[----:B------:R-:W-:-:S02]  /*1130*/  IMAD R7, R0, 0x4, R7 ;  /* 0x0000000400077824 */ /* 0x000fc400078e0207 */
[----:B--2---:R3:W-:Y:S10]  /*1140*/  STG.E.64 desc[UR12][R16.64], R24 ;  /* 0x0000001810007986 */ /* 0x0047f4000c101b0c */
[----:B------:R-:W-:Y:S05]  /*1150*/  @P1 BRA `(.L_x_65) ;  /* 0xfffffffc00581947 */ /* 0x000fea000383ffff */
.L_x_64:
[----:B------:R-:W-:Y:S05]  /*1160*/  @!P0 EXIT ;  /* 0x000000000000894d */ /* 0x000fea0003800000 */
[----:B------:R-:W0:Y:S01]  /*1170*/  LDC.64 R4, c[0x0][0x388] ;  /* 0x0000e200ff047b82 */ /* 0x000e220000000a00 */
[----:B------:R-:W-:Y:S01]  /*1180*/  IADD3 R10, PT, PT, -R2, RZ, RZ ;  /* 0x000000ff020a7210 */ /* 0x000fe20007ffe1ff */
[C---:B------:R-:W-:Y:S01]  /*1190*/  IMAD R13, R3.reuse, 0x4, R1 ;  /* 0x00000004030d7824 */ /* 0x040fe200078e0201 */
[----:B------:R-:W1:Y:S01]  /*11a0*/  LDCU.64 UR4, c[0x0][0x380] ;  /* 0x00007000ff0477ac */ /* 0x000e620008000a00 */
[----:B------:R-:W-:-:S07]  /*11b0*/  IMAD R11, R3, R0, RZ ;  /* 0x00000000030b7224 */ /* 0x000fce00078e02ff */
.L_x_66:
[----:B--2---:R-:W2:Y:S01]  /*11c0*/  LDL R2, [R13] ;  /* 0x000000000d027983 */ /* 0x004ea20000100800 */
[----:B------:R-:W-:Y:S01]  /*11d0*/  IADD3 R7, P0, PT, R8, R11, RZ ;  /* 0x0000000b08077210 */ /* 0x000fe20007f1e0ff */
[----:B--2---:R-:W-:-:S04]  /*11e0*/  IMAD.IADD R3, R2, 0x1, R11 ;  /* 0x0000000102037824 */ /* 0x004fc800078e020b */
[----:B0-----:R-:W-:-:S06]  /*11f0*/  IMAD.WIDE R2, R3, 0x8, R4 ;  /* 0x0000000803027825 */ /* 0x001fcc00078e0204 */
[----:B------:R-:W2:Y:S01]  /*1200*/  LDG.E.64 R2, desc[UR12][R2.64] ;  /* 0x0000000c02027981 */ /* 0x000ea2000c1e1b00 */
[----:B------:R-:W-:Y:S01]  /*1210*/  LEA.HI.X.SX32 R12, R11, R9, 0x1, P0 ;  /* 0x000000090b0c7211 */ /* 0x000fe200000f0eff */
[----:B------:R-:W-:Y:S01]  /*1220*/  VIADD R10, R10, 0x1 ;  /* 0x000000010a0a7836 */ /* 0x000fe20000000000 */
[----:B-1----:R-:W-:Y:S01]  /*1230*/  LEA R6, P0, R7, UR4, 0x3 ;  /* 0x0000000407067c11 */ /* 0x002fe2000f8018ff */
[----:B------:R-:W-:Y:S01]  /*1240*/  IMAD.IADD R11, R11, 0x1, R0 ;  /* 0x000000010b0b7824 */ /* 0x000fe200078e0200 */
[----:B------:R-:W-:Y:S02]  /*1250*/  IADD3 R13, PT, PT, R13, 0x4, RZ ;  /* 0x000000040d0d7810 */ /* 0x000fe40007ffe0ff */
[----:B------:R-:W-:Y:S02]  /*1260*/  LEA.HI.X R7, R7, UR5, R12, 0x3, P0 ;  /* 0x0000000507077c11 */ /* 0x000fe400080f1c0c */
[----:B------:R-:W-:-:S03]  /*1270*/  ISETP.NE.AND P0, PT, R10, RZ, PT ;  /* 0x000000ff0a00720c */ /* 0x000fc60003f05270 */
[----:B--2---:R2:W-:Y:S10]  /*1280*/  STG.E.64 desc[UR12][R6.64], R2 ;  /* 0x0000000206007986 */ /* 0x0045f4000c101b0c */
[----:B------:R-:W-:Y:S05]  /*1290*/  @P0 BRA `(.L_x_66) ;  /* 0xfffffffc00c80947 */ /* 0x000fea000383ffff */
[----:B------:R-:W-:Y:S05]  /*12a0*/  EXIT ;  /* 0x000000000000794d */ /* 0x000fea0003800000 */
.L_x_63:
[----:B------:R-:W0:Y:S02]  /*12b0*/  LDC R10, c[0x3][0xc] ;  /* 0x00c00300ff0a7b82 */ /* 0x000e240000000800 */
[----:B0-----:R-:W-:-:S13]  /*12c0*/  ISETP.GE.AND P0, PT, R10, 0x1, PT ;  /* 0x000000010a00780c */ /* 0x001fda0003f06270 */
[----:B------:R-:W-:Y:S05]  /*12d0*/  @!P0 EXIT ;  /* 0x000000000000894d */ /* 0x000fea0003800000 */
[----:B------:R-:W0:Y:S01]  /*12e0*/  LDCU.128 UR8, c[0x0][0x390] ;  /* 0x00007200ff0877ac */ /* 0x000e220008000c00 */
[----:B------:R-:W-:Y:S01]  /*12f0*/  ISETP.GE.U32.AND P4, PT, R10, 0x4, PT ;  /* 0x000000040a00780c */ /* 0x000fe20003f86070 */
[C---:B------:R-:W-:Y:S01]  /*1300*/  IMAD.SHL.U32 R2, R8.reuse, 0x8, RZ ;  /* 0x0000000808027824 */ /* 0x040fe200078e00ff */
[----:B------:R-:W-:Y:S01]  /*1310*/  SHF.L.U64.HI R3, R8, 0x3, R9 ;  /* 0x0000000308037819 */ /* 0x000fe20000010209 */
[----:B------:R-:W1:Y:S01]  /*1320*/  LDCU.64 UR4, c[0x0][0x3a0] ;  /* 0x00007400ff0477ac */ /* 0x000e620008000a00 */
[----:B------:R-:W-:Y:S01]  /*1330*/  LOP3.LUT R22, R10, 0x3, RZ, 0xc0, !PT ;  /* 0x000000030a167812 */ /* 0x000fe200078ec0ff */
[----:B------:R-:W-:-:S03]  /*1340*/  HFMA2 R23, -RZ, RZ, 0, 0 ;  /* 0x00000000ff177431 */ /* 0x000fc600000001ff */
[----:B------:R-:W-:Y:S02]  /*1350*/  ISETP.NE.AND P0, PT, R22, RZ, PT ;  /* 0x000000ff1600720c */ /* 0x000fe40003f05270 */
[C---:B0-----:R-:W-:Y:S02]  /*1360*/  IADD3 R6, P1, PT, R2.reuse, UR10, RZ ;  /* 0x0000000a02067c10 */ /* 0x041fe4000ff3e0ff */
[C---:B-1----:R-:W-:Y:S02]  /*1370*/  IADD3 R4, P2, PT, R2.reuse, UR4, RZ ;  /* 0x0000000402047c10 */ /* 0x042fe4000ff5e0ff */
[----:B------:R-:W-:Y:S02]  /*1380*/  IADD3 R2, P3, PT, R2, UR8, RZ ;  /* 0x0000000802027c10 */ /* 0x000fe4000ff7e0ff */
[C---:B------:R-:W-:Y:S02]  /*1390*/  IADD3.X R7, PT, PT, R3.reuse, UR11, RZ, P1, !PT ;  /* 0x0000000b03077c10 */ /* 0x040fe40008ffe4ff */
[----:B------:R-:W-:-:S02]  /*13a0*/  IADD3.X R5, PT, PT, R3, UR5, RZ, P2, !PT ;  /* 0x0000000503057c10 */ /* 0x000fc400097fe4ff */
[----:B------:R-:W-:Y:S01]  /*13b0*/  IADD3.X R3, PT, PT, R3, UR9, RZ, P3, !PT ;  /* 0x0000000903037c10 */ /* 0x000fe20009ffe4ff */
[----:B------:R-:W-:Y:S06]  /*13c0*/  @!P4 BRA `(.L_x_67) ;  /* 0x0000000400ccc947 */ /* 0x000fec0003800000 */
[----:B------:R-:W-:Y:S01]  /*13d0*/  LOP3.LUT R23, R10, 0x7ffffffc, RZ, 0xc0, !PT ;  /* 0x7ffffffc0a177812 */ /* 0x000fe200078ec0ff */
[----:B------:R-:W-:Y:S01]  /*13e0*/  VIADD R24, R1, 0x8 ;  /* 0x0000000801187836 */ /* 0x000fe20000000000 */
[----:B------:R-:W-:Y:S01]  /*13f0*/  MOV R27, RZ ;  /* 0x000000ff001b7202 */ /* 0x000fe20000000f00 */
[----:B------:R-:W-:Y:S01]  /*1400*/  IMAD.MOV.U32 R25, RZ, RZ, 0x20 ;  /* 0x00000020ff197424 */ /* 0x000fe200078e00ff */
[----:B------:R-:W0:Y:S01]  /*1410*/  LDCU.64 UR14, c[0x0][0x380] ;  /* 0x00007000ff0e77ac */ /* 0x000e220008000a00 */
[----:B------:R-:W-:Y:S01]  /*1420*/  IMAD.MOV R26, RZ, RZ, -R23 ;  /* 0x000000ffff1a7224 */ /* 0x000fe200078e0a17 */
[----:B------:R-:W-:Y:S01]  /*1430*/  UMOV UR10, 0x60 ;  /* 0x00000060000a7882 */ /* 0x000fe20000000000 */
[----:B------:R-:W-:Y:S01]  /*1440*/  UMOV UR9, 0x84 ;  /* 0x0000008400097882 */ /* 0x000fe20000000000 */
[----:B------:R-:W-:-:S05]  /*1450*/  UMOV UR8, 0xa8 ;  /* 0x000000a800087882 */ /* 0x000fca0000000000 */
.L_x_68:
[----:B------:R-:W2:Y:S04]  /*1460*/  LDG.E.64 R10, desc[UR12][R4.64] ;  /* 0x0000000c040a7981 */ /* 0x000ea8000c1e1b00 */
[----:B------:R-:W3:Y:S04]  /*1470*/  LDG.E.64 R18, desc[UR12][R6.64] ;  /* 0x0000000c06127981 */ /* 0x000ee8000c1e1b00 */
[----:B------:R-:W4:Y:S04]  /*1480*/  LDL.64 R12, [R24+-0x8] ;  /* 0xfffff800180c7983 */ /* 0x000f280000100a00 */
[----:B------:R-:W5:Y:S01]  /*1490*/  LDG.E.64 R16, desc[UR12][R2.64] ;  /* 0x0000000c02107981 */ /* 0x000f62000c1e1b00 */
[----:B------:R-:W1:Y:S01]  /*14a0*/  LDCU UR6, c[0x3][UR9+-0x8] ;  /* 0x00ffff00090677ac */ /* 0x000e620008000800 */
[----:B------:R-:W0:Y:S01]  /*14b0*/  LDCU.64 UR4, c[0x3][UR10+-0x8] ;  /* 0x00ffff000a0477ac */ /* 0x000e220008000a00 */
[----:B-1----:R-:W2:Y:S01]  /*14c0*/  I2F.F64 R14, UR6 ;  /* 0x00000006000e7d12 */ /* 0x002ea20008201c00 */
[----:B------:R-:W1:Y:S01]  /*14d0*/  LDCU.64 UR6, c[0x3][UR8+-0x8] ;  /* 0x00ffff00080677ac */ /* 0x000e620008000a00 */
[----:B--2---:R-:W-:-:S06]  /*14e0*/  DMUL R14, R14, R10 ;  /* 0x0000000a0e0e7228 */ /* 0x004fcc0000000000 */
[----:B0-----:R-:W3:Y:S01]  /*14f0*/  I2F.F64 R10, UR4 ;  /* 0x00000004000a7d12 */ /* 0x001ee20008201c00 */
[----:B----4-:R-:W-:Y:S01]  /*1500*/  IMAD.IADD R21, R12, 0x1, R27 ;  /* 0x000000010c157824 */ /* 0x010fe200078e021b */
[----:B---3--:R-:W-:Y:S01]  /*1510*/  DFMA R14, R10, R18, R14 ;  /* 0x000000120a0e722b */ /* 0x008fe2000000000e */
[----:B------:R-:W0:Y:S08]  /*1520*/  LDC.64 R18, c[0x3][R25+-0x10] ;  /* 0x00fffc0019127b82 */ /* 0x000e300000000a00 */
[----:B------:R-:W2:Y:S01]  /*1530*/  LDC.64 R10, c[0x0][0x388] ;  /* 0x0000e200ff0a7b82 */ /* 0x000ea20000000a00 */
[----:B0-----:R-:W-:-:S08]  /*1540*/  DADD R18, R18, R18 ;  /* 0x0000000012127229 */ /* 0x001fd00000000012 */
[----:B-----5:R-:W-:Y:S01]  /*1550*/  DMUL R16, R18, R16 ;  /* 0x0000001012107228 */ /* 0x020fe20000000000 */
[----:B--2---:R-:W-:-:S06]  /*1560*/  IMAD.WIDE R18, R21, 0x8, R10 ;  /* 0x0000000815127825 */ /* 0x004fcc00078e020a */
[----:B------:R-:W2:Y:S01]  /*1570*/  LDG.E.64 R18, desc[UR12][R18.64] ;  /* 0x0000000c12127981 */ /* 0x000ea2000c1e1b00 */
[----:B-1----:R-:W-:Y:S01]  /*1580*/  IMAD R21, R0, UR6, RZ ;  /* 0x0000000600157c24 */ /* 0x002fe2000f8e02ff */
[----:B------:R-:W-:-:S04]  /*1590*/  DMUL R14, R14, 3 ;  /* 0x400800000e0e7828 */ /* 0x000fc80000000000 */
[----:B------:R-:W-:-:S04]  /*15a0*/  IADD3 R12, P1, PT, R8, R21, RZ ;  /* 0x00000015080c7210 */ /* 0x000fc80007f3e0ff */
[----:B------:R-:W-:Y:S02]  /*15b0*/  LEA.HI.X.SX32 R21, R21, R9, 0x1, P1 ;  /* 0x0000000915157211 */ /* 0x000fe400008f0eff */
[----:B------:R-:W-:-:S04]  /*15c0*/  LEA R28, P1, R12, UR14, 0x3 ;  /* 0x0000000e0c1c7c11 */ /* 0x000fc8000f8218ff */
[----:B------:R-:W-:Y:S01]  /*15d0*/  LEA.HI.X R29, R12, UR15, R21, 0x3, P1 ;  /* 0x0000000f0c1d7c11 */ /* 0x000fe200088f1c15 */
[----:B------:R-:W0:Y:S01]  /*15e0*/  LDCU UR4, c[0x3][UR9+-0x4] ;  /* 0x00ffff80090477ac */ /* 0x000e220008000800 */
[----:B--2---:R-:W-:-:S07]  /*15f0*/  DFMA R16, R16, -R14, R18 ;  /* 0x8000000e1010722b */ /* 0x004fce0000000012 */
[----:B------:R1:W-:Y:S04]  /*1600*/  STG.E.64 desc[UR12][R28.64], R16 ;  /* 0x000000101c007986 */ /* 0x0003e8000c101b0c */
[----:B------:R-:W2:Y:S04]  /*1610*/  LDG.E.64 R14, desc[UR12][R4.64] ;  /* 0x0000000c040e7981 */ /* 0x000ea8000c1e1b00 */
[----:B-1----:R-:W3:Y:S01]  /*1620*/  LDG.E.64 R16, desc[UR12][R6.64] ;  /* 0x0000000c06107981 */ /* 0x002ee2000c1e1b00 */
[----:B------:R-:W-:-:S03]  /*1630*/  IADD3 R19, PT, PT, R13, R0, R27 ;  /* 0x000000000d137210 */ /* 0x000fc60007ffe01b */
[----:B------:R-:W4:Y:S02]  /*1640*/  LDG.E.64 R12, desc[UR12][R2.64] ;  /* 0x0000000c020c7981 */ /* 0x000f24000c1e1b00 */
[----:B------:R-:W-:-:S06]  /*1650*/  IMAD.WIDE R18, R19, 0x8, R10 ;  /* 0x0000000813127825 */ /* 0x000fcc00078e020a */
[----:B------:R-:W5:Y:S01]  /*1660*/  LDG.E.64 R18, desc[UR12][R18.64] ;  /* 0x0000000c12127981 */ /* 0x000f62000c1e1b00 */
[----:B0-----:R-:W2:Y:S02]  /*1670*/  I2F.F64 R20, UR4 ;  /* 0x0000000400147d12 */ /* 0x001ea40008201c00 */
[----:B--2---:R-:W-:-:S06]  /*1680*/  DMUL R14, R20, R14 ;  /* 0x0000000e140e7228 */ /* 0x004fcc0000000000 */
[----:B------:R-:W3:Y:S02]  /*1690*/  I2F.F64 R20, UR5 ;  /* 0x0000000500147d12 */ /* 0x000ee40008201c00 */
[----:B---3--:R-:W-:Y:S02]  /*16a0*/  DFMA R16, R20, R16, R14 ;  /* 0x000000101410722b */ /* 0x008fe4000000000e */
[----:B------:R-:W0:Y:S01]  /*16b0*/  LDC.64 R14, c[0x3][R25+-0x8] ;  /* 0x00fffe00190e7b82 */ /* 0x000e220000000a00 */
[----:B------:R-:W-:Y:S01]  /*16c0*/  IMAD R21, R0, UR7, RZ ;  /* 0x0000000700157c24 */ /* 0x000fe2000f8e02ff */
[----:B------:R-:W1:Y:S04]  /*16d0*/  LDCU UR4, c[0x3][UR9] ;  /* 0x00c00000090477ac */ /* 0x000e680008000800 */
[----:B------:R-:W-:Y:S01]  /*16e0*/  DMUL R16, R16, 3 ;  /* 0x4008000010107828 */ /* 0x000fe20000000000 */
[----:B------:R-:W2:Y:S01]  /*16f0*/  LDCU.64 UR6, c[0x3][UR8] ;  /* 0x00c00000080677ac */ /* 0x000ea20008000a00 */
[----:B0-----:R-:W-:-:S08]  /*1700*/  DADD R14, R14, R14 ;  /* 0x000000000e0e7229 */ /* 0x001fd0000000000e */
[----:B----4-:R-:W-:-:S08]  /*1710*/  DMUL R12, R14, R12 ;  /* 0x0000000c0e0c7228 */ /* 0x010fd00000000000 */
[----:B-----5:R-:W-:Y:S01]  /*1720*/  DFMA R14, R12, -R16, R18 ;  /* 0x800000100c0e722b */ /* 0x020fe20000000012 */
[----:B------:R-:W-:Y:S01]  /*1730*/  IADD3 R12, P1, PT, R8, R21, RZ ;  /* 0x00000015080c7210 */ /* 0x000fe20007f3e0ff */
[----:B------:R-:W3:Y:S03]  /*1740*/  LDL.64 R16, [R24] ;  /* 0x0000000018107983 */ /* 0x000ee60000100a00 */
[----:B------:R-:W-:Y:S02]  /*1750*/  LEA.HI.X.SX32 R21, R21, R9, 0x1, P1 ;  /* 0x0000000915157211 */ /* 0x000fe400008f0eff */
[----:B------:R-:W-:-:S04]  /*1760*/  LEA R28, P1, R12, UR14, 0x3 ;  /* 0x0000000e0c1c7c11 */ /* 0x000fc8000f8218ff */
[----:B------:R-:W-:-:S05]  /*1770*/  LEA.HI.X R29, R12, UR15, R21, 0x3, P1 ;  /* 0x0000000f0c1d7c11 */ /* 0x000fca00088f1c15 */
[----:B------:R0:W-:Y:S04]  /*1780*/  STG.E.64 desc[UR12][R28.64], R14 ;  /* 0x0000000e1c007986 */ /* 0x0001e8000c101b0c */
[----:B------:R-:W4:Y:S04]  /*1790*/  LDG.E.64 R18, desc[UR12][R4.64] ;  /* 0x0000000c04127981 */ /* 0x000f28000c1e1b00 */
[----:B------:R-:W5:Y:S04]  /*17a0*/  LDG.E.64 R12, desc[UR12][R6.64] ;  /* 0x0000000c060c7981 */ /* 0x000f68000c1e1b00 */
[----:B0-----:R-:W2:Y:S01]  /*17b0*/  LDG.E.64 R14, desc[UR12][R2.64] ;  /* 0x0000000c020e7981 */ /* 0x001ea2000c1e1b00 */
[----:B-1----:R-:W4:Y:S01]  /*17c0*/  I2F.F64 R20, UR4 ;  /* 0x0000000400147d12 */ /* 0x002f220008201c00 */
[----:B------:R-:W0:Y:S01]  /*17d0*/  LDCU.64 UR4, c[0x3][UR10] ;  /* 0x00c000000a0477ac */ /* 0x000e220008000a00 */
[----:B----4-:R-:W-:-:S06]  /*17e0*/  DMUL R18, R20, R18 ;  /* 0x0000001214127228 */ /* 0x010fcc0000000000 */
[----:B0-----:R-:W5:Y:S02]  /*17f0*/  I2F.F64 R20, UR4 ;  /* 0x0000000400147d12 */ /* 0x001f640008201c00 */
[----:B-----5:R-:W-:Y:S02]  /*1800*/  DFMA R12, R20, R12, R18 ;  /* 0x0000000c140c722b */ /* 0x020fe40000000012 */
[----:B------:R-:W0:Y:S02]  /*1810*/  LDC.64 R18, c[0x3][R25] ;  /* 0x00c0000019127b82 */ /* 0x000e240000000a00 */
[----:B0-----:R-:W-:-:S08]  /*1820*/  DADD R18, R18, R18 ;  /* 0x0000000012127229 */ /* 0x001fd00000000012 */
[----:B--2---:R-:W-:Y:S01]  /*1830*/  DMUL R14, R18, R14 ;  /* 0x0000000e120e7228 */ /* 0x004fe20000000000 */
[----:B------:R-:W-:-:S05]  /*1840*/  LEA R19, R0, R27, 0x1 ;  /* 0x0000001b00137211 */ /* 0x000fca00078e08ff */
[----:B---3--:R-:W-:-:S04]  /*1850*/  IMAD.IADD R19, R16, 0x1, R19 ;  /* 0x0000000110137824 */ /* 0x008fc800078e0213 */
[----:B------:R-:W-:-:S06]  /*1860*/  IMAD.WIDE R18, R19, 0x8, R10 ;  /* 0x0000000813127825 */ /* 0x000fcc00078e020a */
[----:B------:R-:W2:Y:S01]  /*1870*/  LDG.E.64 R18, desc[UR12][R18.64] ;  /* 0x0000000c12127981 */ /* 0x000ea2000c1e1b00 */
[----:B------:R-:W-:Y:S01]  /*1880*/  DMUL R12, R12, 3 ;  /* 0x400800000c0c7828 */ /* 0x000fe20000000000 */
[C---:B------:R-:W-:Y:S02]  /*1890*/  IMAD R21, R0.reuse, UR6, RZ ;  /* 0x0000000600157c24 */ /* 0x040fe4000f8e02ff */
[----:B------:R-:W-:Y:S01]  /*18a0*/  IMAD R16, R0, 0x3, R27 ;  /* 0x0000000300107824 */ /* 0x000fe200078e021b */
[----:B------:R-:W0:Y:S04]  /*18b0*/  LDCU UR4, c[0x3][UR9+0x4] ;  /* 0x00c00080090477ac */ /* 0x000e280008000800 */
[----:B--2---:R-:W-:Y:S01]  /*18c0*/  DFMA R28, R14, -R12, R18 ;  /* 0x8000000c0e1c722b */ /* 0x004fe20000000012 */
[----:B------:R-:W-:-:S04]  /*18d0*/  IADD3 R12, P1, PT, R8, R21, RZ ;  /* 0x00000015080c7210 */ /* 0x000fc80007f3e0ff */
[----:B------:R-:W-:Y:S02]  /*18e0*/  LEA.HI.X.SX32 R21, R21, R9, 0x1, P1 ;  /* 0x0000000915157211 */ /* 0x000fe400008f0eff */
[----:B------:R-:W-:-:S04]  /*18f0*/  LEA R20, P1, R12, UR14, 0x3 ;  /* 0x0000000e0c147c11 */ /* 0x000fc8000f8218ff */
[----:B------:R-:W-:-:S05]  /*1900*/  LEA.HI.X R21, R12, UR15, R21, 0x3, P1 ;  /* 0x0000000f0c157c11 */ /* 0x000fca00088f1c15 */
[----:B------:R1:W-:Y:S04]  /*1910*/  STG.E.64 desc[UR12][R20.64], R28 ;  /* 0x0000001c14007986 */ /* 0x0003e8000c101b0c */
[----:B------:R-:W2:Y:S04]  /*1920*/  LDG.E.64 R12, desc[UR12][R4.64] ;  /* 0x0000000c040c7981 */ /* 0x000ea8000c1e1b00 */
[----:B------:R-:W3:Y:S01]  /*1930*/  LDG.E.64 R14, desc[UR12][R6.64] ;  /* 0x0000000c060e7981 */ /* 0x000ee2000c1e1b00 */
[----:B------:R-:W-:-:S03]  /*1940*/  IMAD.IADD R19, R16, 0x1, R17 ;  /* 0x0000000110137824 */ /* 0x000fc600078e0211 */
[----:B------:R-:W4:Y:S01]  /*1950*/  LDG.E.64 R16, desc[UR12][R2.64] ;  /* 0x0000000c02107981 */ /* 0x000f22000c1e1b00 */
[----:B------:R-:W-:-:S06]  /*1960*/  IMAD.WIDE R10, R19, 0x8, R10 ;  /* 0x00000008130a7825 */ /* 0x000fcc00078e020a */
[----:B------:R-:W5:Y:S01]  /*1970*/  LDG.E.64 R10, desc[UR12][R10.64] ;  /* 0x0000000c0a0a7981 */ /* 0x000f62000c1e1b00 */
[----:B0-----:R-:W2:Y:S01]  /*1980*/  I2F.F64 R18, UR4 ;  /* 0x0000000400127d12 */ /* 0x001ea20008201c00 */
[----:B------:R-:W-:Y:S01]  /*1990*/  IADD3 R26, PT, PT, R26, 0x4, RZ ;  /* 0x000000041a1a7810 */ /* 0x000fe20007ffe0ff */
[----:B------:R-:W-:Y:S02]  /*19a0*/  UIADD3 UR10, UPT, UPT, UR10, 0x10, URZ ;  /* 0x000000100a0a7890 */ /* 0x000fe4000fffe0ff */
[----:B------:R-:W-:Y:S02]  /*19b0*/  UIADD3 UR9, UPT, UPT, UR9, 0x10, URZ ;  /* 0x0000001009097890 */ /* 0x000fe4000fffe0ff */
[----:B------:R-:W-:Y:S01]  /*19c0*/  UIADD3 UR8, UPT, UPT, UR8, 0x10, URZ ;  /* 0x0000001008087890 */ /* 0x000fe2000fffe0ff */
[----:B------:R-:W-:Y:S01]  /*19d0*/  VIADD R24, R24, 0x10 ;  /* 0x0000001018187836 */ /* 0x000fe20000000000 */
[----:B------:R-:W-:Y:S01]  /*19e0*/  LEA R27, R0, R27, 0x2 ;  /* 0x0000001b001b7211 */ /* 0x000fe200078e10ff */
[----:B--2---:R-:W-:Y:S01]  /*19f0*/  DMUL R12, R18, R12 ;  /* 0x0000000c120c7228 */ /* 0x004fe20000000000 */
[----:B------:R-:W3:Y:S07]  /*1a00*/  I2F.F64 R18, UR5 ;  /* 0x0000000500127d12 */ /* 0x000eee0008201c00 */
[----:B---3--:R-:W-:-:S02]  /*1a10*/  DFMA R14, R18, R14, R12 ;  /* 0x0000000e120e722b */ /* 0x008fc4000000000c */
[----:B------:R-:W0:Y:S01]  /*1a20*/  LDC.64 R12, c[0x3][R25+0x8] ;  /* 0x00c00200190c7b82 */ /* 0x000e220000000a00 */
[----:B------:R-:W-:-:S05]  /*1a30*/  IMAD R19, R0, UR7, RZ ;  /* 0x0000000700137c24 */ /* 0x000fca000f8e02ff */
[----:B------:R-:W-:Y:S02]  /*1a40*/  DMUL R14, R14, 3 ;  /* 0x400800000e0e7828 */ /* 0x000fe40000000000 */
[----:B0-----:R-:W-:-:S08]  /*1a50*/  DADD R12, R12, R12 ;  /* 0x000000000c0c7229 */ /* 0x001fd0000000000c */
[----:B----4-:R-:W-:Y:S01]  /*1a60*/  DMUL R16, R12, R16 ;  /* 0x000000100c107228 */ /* 0x010fe20000000000 */
[----:B------:R-:W-:-:S04]  /*1a70*/  IADD3 R13, P1, PT, R8, R19, RZ ;  /* 0x00000013080d7210 */ /* 0x000fc80007f3e0ff */
[----:B------:R-:W-:Y:S02]  /*1a80*/  LEA.HI.X.SX32 R18, R19, R9, 0x1, P1 ;  /* 0x0000000913127211 */ /* 0x000fe400008f0eff */
[----:B------:R-:W-:Y:S01]  /*1a90*/  LEA R12, P1, R13, UR14, 0x3 ;  /* 0x0000000e0d0c7c11 */ /* 0x000fe2000f8218ff */
[----:B-----5:R-:W-:-:S03]  /*1aa0*/  DFMA R10, R16, -R14, R10 ;  /* 0x8000000e100a722b */ /* 0x020fc6000000000a */
[----:B------:R-:W-:-:S05]  /*1ab0*/  LEA.HI.X R13, R13, UR15, R18, 0x3, P1 ;  /* 0x0000000f0d0d7c11 */ /* 0x000fca00088f1c12 */
[----:B------:R1:W-:Y:S01]  /*1ac0*/  STG.E.64 desc[UR12][R12.64], R10 ;  /* 0x0000000a0c007986 */ /* 0x0003e2000c101b0c */
[----:B------:R-:W-:Y:S01]  /*1ad0*/  ISETP.NE.AND P1, PT, R26, RZ, PT ;  /* 0x000000ff1a00720c */ /* 0x000fe20003f25270 */
[----:B------:R-:W-:-:S12]  /*1ae0*/  VIADD R25, R25, 0x20 ;  /* 0x0000002019197836 */ /* 0x000fd80000000000 */
[----:B-1----:R-:W-:Y:S05]  /*1af0*/  @P1 BRA `(.L_x_68) ;  /* 0xfffffff800581947 */ /* 0x002fea000383ffff */
.L_x_67:
[----:B------:R-:W-:Y:S05]  /*1b00*/  @!P0 EXIT ;  /* 0x000000000000894d */ /* 0x000fea0003800000 */
[----:B------:R-:W-:Y:S01]  /*1b10*/  IMAD.MOV.U32 R10, RZ, RZ, 0x10 ;  /* 0x00000010ff0a7424 */ /* 0x000fe200078e00ff */
[----:B------:R-:W-:Y:S01]  /*1b20*/  MOV R14, 0x7c ;  /* 0x0000007c000e7802 */ /* 0x000fe20000000f00 */
[----:B------:R-:W-:Y:S01]  /*1b30*/  IMAD.MOV.U32 R12, RZ, RZ, 0xa0 ;  /* 0x000000a0ff0c7424 */ /* 0x000fe200078e00ff */
[----:B------:R-:W0:Y:S01]  /*1b40*/  LDCU.64 UR4, c[0x0][0x380] ;  /* 0x00007000ff0477ac */ /* 0x000e220008000a00 */
[----:B------:R-:W-:Y:S02]  /*1b50*/  IMAD.MOV.U32 R24, RZ, RZ, 0x58 ;  /* 0x00000058ff187424 */ /* 0x000fe400078e00ff */
[C---:B------:R-:W-:Y:S02]  /*1b60*/  IMAD R11, R23.reuse, 0x8, R10 ;  /* 0x00000008170b7824 */ /* 0x040fe400078e020a */
[C---:B------:R-:W-:Y:S02]  /*1b70*/  IMAD R0, R23.reuse, R0, RZ ;  /* 0x0000000017007224 */ /* 0x040fe400078e02ff */
[----:B------:R-:W-:-:S02]  /*1b80*/  IMAD R13, R23, 0x4, R1 ;  /* 0x00000004170d7824 */ /* 0x000fc400078e0201 */
[C---:B------:R-:W-:Y:S02]  /*1b90*/  IMAD R12, R23.reuse, 0x4, R12 ;  /* 0x00000004170c7824 */ /* 0x040fe400078e020c */
[C---:B------:R-:W-:Y:S02]  /*1ba0*/  IMAD R10, R23.reuse, 0x4, R14 ;  /* 0x00000004170a7824 */ /* 0x040fe400078e020e */
[----:B------:R-:W-:Y:S02]  /*1bb0*/  IMAD R24, R23, 0x4, R24 ;  /* 0x0000000417187824 */ /* 0x000fe400078e0218 */
[----:B------:R-:W-:-:S07]  /*1bc0*/  IMAD.MOV R25, RZ, RZ, -R22 ;  /* 0x000000ffff197224 */ /* 0x000fce00078e0a16 */
.L_x_69:
[----:B------:R-:W2:Y:S01]  /*1bd0*/  LDL R23, [R13] ;  /* 0x000000000d177983 */ /* 0x000ea20000100800 */
[----:B0-----:R-:W1:Y:S03]  /*1be0*/  LDC.64 R14, c[0x0][0x388] ;  /* 0x0000e200ff0e7b82 */ /* 0x001e660000000a00 */
[----:B------:R-:W3:Y:S04]  /*1bf0*/  LDG.E.64 R20, desc[UR12][R4.64] ;  /* 0x0000000c04147981 */ /* 0x000ee8000c1e1b00 */
[----:B------:R-:W4:Y:S04]  /*1c00*/  LDG.E.64 R18, desc[UR12][R6.64] ;  /* 0x0000000c06127981 */ /* 0x000f28000c1e1b00 */
[----:B------:R-:W5:Y:S01]  /*1c10*/  LDG.E.64 R16, desc[UR12][R2.64] ;  /* 0x0000000c02107981 */ /* 0x000f62000c1e1b00 */
[----:B------:R-:W0:Y:S08]  /*1c20*/  LDC R26, c[0x3][R10] ;  /* 0x00c000000a1a7b82 */ /* 0x000e300000000800 */
[----:B------:R-:W5:Y:S01]  /*1c30*/  LDC R28, c[0x3][R12] ;  /* 0x00c000000c1c7b82 */ /* 0x000f620000000800 */
[----:B--2---:R-:W-:-:S05]  /*1c40*/  IADD3 R23, PT, PT, R23, R0, RZ ;  /* 0x0000000017177210 */ /* 0x004fca0007ffe0ff */
[----:B-1----:R-:W-:-:S06]  /*1c50*/  IMAD.WIDE R14, R23, 0x8, R14 ;  /* 0x00000008170e7825 */ /* 0x002fcc00078e020e */
[----:B------:R-:W2:Y:S01]  /*1c60*/  LDG.E.64 R14, desc[UR12][R14.64] ;  /* 0x0000000c0e0e7981 */ /* 0x000ea2000c1e1b00 */
[----:B0-----:R-:W3:Y:S01]  /*1c70*/  I2F.F64 R22, R26 ;  /* 0x0000001a00167312 */ /* 0x001ee20000201c00 */
[----:B------:R-:W-:Y:S01]  /*1c80*/  VIADD R25, R25, 0x1 ;  /* 0x0000000119197836 */ /* 0x000fe20000000000 */
[----:B---3--:R-:W-:Y:S01]  /*1c90*/  DMUL R20, R22, R20 ;  /* 0x0000001416147228 */ /* 0x008fe20000000000 */
[----:B------:R-:W0:Y:S05]  /*1ca0*/  LDC R22, c[0x3][R24] ;  /* 0x00c0000018167b82 */ /* 0x000e2a0000000800 */
[----:B0-----:R-:W4:Y:S02]  /*1cb0*/  I2F.F64 R22, R22 ;  /* 0x0000001600167312 */ /* 0x001f240000201c00 */
[----:B----4-:R-:W-:Y:S01]  /*1cc0*/  DFMA R20, R22, R18, R20 ;  /* 0x000000121614722b */ /* 0x010fe20000000014 */
[----:B------:R-:W0:Y:S07]  /*1cd0*/  LDC.64 R18, c[0x3][R11] ;  /* 0x00c000000b127b82 */ /* 0x000e2e0000000a00 */
[----:B------:R-:W-:Y:S01]  /*1ce0*/  DMUL R20, R20, -3 ;  /* 0xc008000014147828 */ /* 0x000fe20000000000 */
[----:B------:R-:W1:Y:S01]  /*1cf0*/  LDC R23, c[0x3][0x8] ;  /* 0x00c00200ff177b82 */ /* 0x000e620000000800 */
[----:B0-----:R-:W-:-:S08]  /*1d00*/  DADD R18, R18, R18 ;  /* 0x0000000012127229 */ /* 0x001fd00000000012 */
[----:B-----5:R-:W-:Y:S01]  /*1d10*/  DMUL R16, R18, R16 ;  /* 0x0000001012107228 */ /* 0x020fe20000000000 */
[----:B-1----:R-:W-:Y:S02]  /*1d20*/  IMAD.IADD R0, R0, 0x1, R23 ;  /* 0x0000000100007824 */ /* 0x002fe400078e0217 */
[----:B------:R-:W-:-:S05]  /*1d30*/  IMAD R19, R28, R23, RZ ;  /* 0x000000171c137224 */ /* 0x000fca00078e02ff */
[----:B------:R-:W-:-:S04]  /*1d40*/  IADD3 R18, P0, PT, R8, R19, RZ ;  /* 0x0000001308127210 */ /* 0x000fc80007f1e0ff */
[----:B------:R-:W-:Y:S01]  /*1d50*/  LEA.HI.X.SX32 R19, R19, R9, 0x1, P0 ;  /* 0x0000000913137211 */ /* 0x000fe200000f0eff */
[----:B--2---:R-:W-:Y:S01]  /*1d60*/  DFMA R14, R16, R20, R14 ;  /* 0x00000014100e722b */ /* 0x004fe2000000000e */
[----:B------:R-:W-:-:S04]  /*1d70*/  LEA R16, P0, R18, UR4, 0x3 ;  /* 0x0000000412107c11 */ /* 0x000fc8000f8018ff */
[----:B------:R-:W-:Y:S02]  /*1d80*/  LEA.HI.X R17, R18, UR5, R19, 0x3, P0 ;  /* 0x0000000512117c11 */ /* 0x000fe400080f1c13 */
[----:B------:R-:W-:-:S03]  /*1d90*/  ISETP.NE.AND P0, PT, R25, RZ, PT ;  /* 0x000000ff1900720c */ /* 0x000fc60003f05270 */
[----:B------:R0:W-:Y:S10]  /*1da0*/  STG.E.64 desc[UR12][R16.64], R14 ;  /* 0x0000000e10007986 */ /* 0x0001f4000c101b0c */
[----:B------:R-:W-:Y:S05]  /*1db0*/  @!P0 EXIT ;  /* 0x000000000000894d */ /* 0x000fea0003800000 */
[----:B------:R-:W-:Y:S01]  /*1dc0*/  IADD3 R12, PT, PT, R12, 0x4, RZ ;  /* 0x000000040c0c7810 */ /* 0x000fe20007ffe0ff */
[----:B------:R-:W-:Y:S01]  /*1dd0*/  VIADD R11, R11, 0x8 ;  /* 0x000000080b0b7836 */ /* 0x000fe20000000000 */
[----:B------:R-:W-:Y:S01]  /*1de0*/  IADD3 R10, PT, PT, R10, 0x4, RZ ;  /* 0x000000040a0a7810 */ /* 0x000fe20007ffe0ff */
[----:B------:R-:W-:Y:S02]  /*1df0*/  VIADD R13, R13, 0x4 ;  /* 0x000000040d0d7836 */ /* 0x000fe40000000000 */
[----:B------:R-:W-:Y:S01]  /*1e00*/  VIADD R24, R24, 0x4 ;  /* 0x0000000418187836 */ /* 0x000fe20000000000 */
[----:B------:R-:W-:Y:S06]  /*1e10*/  BRA `(.L_x_69) ;  /* 0xfffffffc006c7947 */ /* 0x000fec000383ffff */
.L_x_70:
        /* <DEDUP_REMOVED lines=14> */
.L_x_76:


//--------------------- .nv.shared.reserved.0     --------------------------
	.section	.nv.shared.reserved.0,"aw",@nobits
	.weak		__nv_reservedSMEM_offset_0_alias
	.size		__nv_reservedSMEM_offset_0_alias, 0, 64
	.other		__nv_reservedSMEM_offset_0_alias,@"STO_CUDA_RESERVED_SHARED STV_DEFAULT"
__nv_reservedSMEM_offset_0_alias:
	.zero		0
	.zero		64


//--------------------- .nv.constant0._Z15processPeriodicPdPKdS1_S1_S1_S1_S1_i --------------------------
	.section	.nv.constant0._Z15processPeriodicPdPKdS1_S1_S1_S1_S1_i,"a",@progbits
	.sectionflags	@""
	.align	4
.nv.constant0._Z15processPeriodicPdPKdS1_S1_S1_S1_S1_i:
	.zero		956


//--------------------- .nv.constant0._Z14processComputePdS_S_PKdPKb --------------------------
	.section	.nv.constant0._Z14processComputePdS_S_PKdPKb,"a",@progbits
	.sectionflags	@""
	.align	4
.nv.constant0._Z14processComputePdS_S_PKdPKb:
	.zero		936


//--------------------- .nv.constant0._Z16processCollisionPdPKdS1_S1_S1_PKb --------------------------
	.section	.nv.constant0._Z16processCollisionPdPKdS1_S1_S1_PKb,"a",@progbits
	.sectionflags	@""
	.align	4
.nv.constant0._Z16processCollisionPdPKdS1_S1_S1_PKb:
	.zero		944


//--------------------- .nv.constant0._Z16processStreamingPdPKdS1_S1_S1_PKb --------------------------
	.section	.nv.constant0._Z16processStreamingPdPKdS1_S1_S1_PKb,"a",@progbits
	.sectionflags	@""
	.align	4
.nv.constant0._Z16processStreamingPdPKdS1_S1_S1_PKb:
	.zero		944


//--------------------- SYMBOLS --------------------------

	.type		.nv.reservedSmem.offset0,@object
	.size		.nv.reservedSmem.offset0,0x4
